	.target	sm_90a

	.elftype	@"ET_EXEC"


//--------------------- .note.nv.tkinfo           --------------------------
	.section	.note.nv.tkinfo,"",@"SHT_NOTE"
	.sectionflags	@"SHF_NOTE_NV_TKINFO"
	.tkinfo
        /*0018*/ 	.word	0x00000002
        /*0030*/ 	.string	""
        /*0030*/ 	.string	"ptxas"
        /*0030*/ 	.string	"Cuda compilation tools, release 13.0, V13.0.88"
        /*0030*/ 	.string	"Build cuda_13.0.r13.0/compiler.36424714_0"
        /*0030*/ 	.string	"-arch sm_90a -m 64 "



//--------------------- .note.nv.cuinfo           --------------------------
	.section	.note.nv.cuinfo,"",@"SHT_NOTE"
	.sectionflags	@"SHF_NOTE_NV_CUINFO"
        /*0018*/ 	.short	0x0002
        /*001a*/ 	.short	0x005a
        /*001c*/ 	.short	0x0082
	.zero		2


//--------------------- .nv.info                  --------------------------
	.section	.nv.info,"",@"SHT_CUDA_INFO"
	.align	4


	//----- nvinfo : EIATTR_REGCOUNT
	.align		4
        /*0000*/ 	.byte	0x04, 0x2f
        /*0002*/ 	.short	(.L_12 - .L_11)
	.align		4
.L_11:
        /*0004*/ 	.word	index@(_ZN7cutlass13device_kernelINS_4gemm6kernel13GemmUniversalIN4cute5tupleIJiiiiEEENS1_10collective13CollectiveMmaINS1_43MainloopSm90TmaGmmaWarpSpecializedSparseFP8ILi34ENS5_IJNS4_1CILi1EEESB_SB_EEENS1_32KernelTmaWarpSpecializedPingpongEEENS5_IJNSA_ILi64EEESF_SF_EEENS_12float_e4m3_tENS5_IJNS4_6LayoutINS5_IJiNS5_IJNSA_ILi2EEEiEEEiEEENS5_IJlNS5_IJSB_SJ_EEElEEEEENSI_INS5_IJNS5_IJSF_iEEESP_iEEENS5_IJNS5_IJSF_NSA_ILi4096EEEEEENS5_IJSB_lEEElEEEEEEEESH_NS5_IJlSB_lEEENS4_8TiledMMAINS4_8MMA_AtomIJNS4_4SM904GMMA6SPARSE31GMMA_64x64x64_F32E4M3E4M3_SS_TNILNS11_7ScaleInE1ELS14_1ELNS11_9SparseSelE0EEEEEENSI_ISC_NS5_IJNSA_ILi0EEES18_S18_EEEEENS5_IJNS4_10UnderscoreES1B_S1B_EEEEENS4_13SM90_TMA_LOADENS4_14ComposedLayoutINS4_7SwizzleILi1ELi4ELi3EEENS4_25smem_sparse_ptr_flag_bitsILi2ELi8EEENSI_INS5_IJNS5_IJSB_NSA_ILi8EEEEEENS5_IJSJ_NSA_ILi32EEEEEEEEENS5_IJNS5_IJS18_SF_EEESM_EEEEEEEvNS4_8identityES1E_NS1F_INS1G_ILi2ELi4ELi3EEENS4_18smem_ptr_flag_bitsILi8EEENSI_INS5_IJS1K_SF_EEENS5_IJSF_SB_EEEEEEEvS1T_EENS_8epilogue10collective6detail29Sm90TmaWarpSpecializedAdapterINS23_15DefaultEpilogueIfNS5_IJSB_llEEES27_NS22_6thread17LinearCombinationIfLi1EffLNS28_9ScaleType4KindE0ELNS_15FloatRoundStyleE2EfEENS1_15EpilogueDefaultEEEEEvvEEEEvNT_6ParamsE)
        /*0008*/ 	.word	0x000000a8


	//----- nvinfo : EIATTR_FRAME_SIZE
	.align		4
.L_12:
        /*000c*/ 	.byte	0x04, 0x11
        /*000e*/ 	.short	(.L_14 - .L_13)
	.align		4
.L_13:
        /*0010*/ 	.word	index@(_ZN7cutlass13device_kernelINS_4gemm6kernel13GemmUniversalIN4cute5tupleIJiiiiEEENS1_10collective13CollectiveMmaINS1_43MainloopSm90TmaGmmaWarpSpecializedSparseFP8ILi34ENS5_IJNS4_1CILi1EEESB_SB_EEENS1_32KernelTmaWarpSpecializedPingpongEEENS5_IJNSA_ILi64EEESF_SF_EEENS_12float_e4m3_tENS5_IJNS4_6LayoutINS5_IJiNS5_IJNSA_ILi2EEEiEEEiEEENS5_IJlNS5_IJSB_SJ_EEElEEEEENSI_INS5_IJNS5_IJSF_iEEESP_iEEENS5_IJNS5_IJSF_NSA_ILi4096EEEEEENS5_IJSB_lEEElEEEEEEEESH_NS5_IJlSB_lEEENS4_8TiledMMAINS4_8MMA_AtomIJNS4_4SM904GMMA6SPARSE31GMMA_64x64x64_F32E4M3E4M3_SS_TNILNS11_7ScaleInE1ELS14_1ELNS11_9SparseSelE0EEEEEENSI_ISC_NS5_IJNSA_ILi0EEES18_S18_EEEEENS5_IJNS4_10UnderscoreES1B_S1B_EEEEENS4_13SM90_TMA_LOADENS4_14ComposedLayoutINS4_7SwizzleILi1ELi4ELi3EEENS4_25smem_sparse_ptr_flag_bitsILi2ELi8EEENSI_INS5_IJNS5_IJSB_NSA_ILi8EEEEEENS5_IJSJ_NSA_ILi32EEEEEEEEENS5_IJNS5_IJS18_SF_EEESM_EEEEEEEvNS4_8identityES1E_NS1F_INS1G_ILi2ELi4ELi3EEENS4_18smem_ptr_flag_bitsILi8EEENSI_INS5_IJS1K_SF_EEENS5_IJSF_SB_EEEEEEEvS1T_EENS_8epilogue10collective6detail29Sm90TmaWarpSpecializedAdapterINS23_15DefaultEpilogueIfNS5_IJSB_llEEES27_NS22_6thread17LinearCombinationIfLi1EffLNS28_9ScaleType4KindE0ELNS_15FloatRoundStyleE2EfEENS1_15EpilogueDefaultEEEEEvvEEEEvNT_6ParamsE)
        /*0014*/ 	.word	0x00000000


	//----- nvinfo : EIATTR_MIN_STACK_SIZE
	.align		4
.L_14:
        /*0018*/ 	.byte	0x04, 0x12
        /*001a*/ 	.short	(.L_16 - .L_15)
	.align		4
.L_15:
        /*001c*/ 	.word	index@(_ZN7cutlass13device_kernelINS_4gemm6kernel13GemmUniversalIN4cute5tupleIJiiiiEEENS1_10collective13CollectiveMmaINS1_43MainloopSm90TmaGmmaWarpSpecializedSparseFP8ILi34ENS5_IJNS4_1CILi1EEESB_SB_EEENS1_32KernelTmaWarpSpecializedPingpongEEENS5_IJNSA_ILi64EEESF_SF_EEENS_12float_e4m3_tENS5_IJNS4_6LayoutINS5_IJiNS5_IJNSA_ILi2EEEiEEEiEEENS5_IJlNS5_IJSB_SJ_EEElEEEEENSI_INS5_IJNS5_IJSF_iEEESP_iEEENS5_IJNS5_IJSF_NSA_ILi4096EEEEEENS5_IJSB_lEEElEEEEEEEESH_NS5_IJlSB_lEEENS4_8TiledMMAINS4_8MMA_AtomIJNS4_4SM904GMMA6SPARSE31GMMA_64x64x64_F32E4M3E4M3_SS_TNILNS11_7ScaleInE1ELS14_1ELNS11_9SparseSelE0EEEEEENSI_ISC_NS5_IJNSA_ILi0EEES18_S18_EEEEENS5_IJNS4_10UnderscoreES1B_S1B_EEEEENS4_13SM90_TMA_LOADENS4_14ComposedLayoutINS4_7SwizzleILi1ELi4ELi3EEENS4_25smem_sparse_ptr_flag_bitsILi2ELi8EEENSI_INS5_IJNS5_IJSB_NSA_ILi8EEEEEENS5_IJSJ_NSA_ILi32EEEEEEEEENS5_IJNS5_IJS18_SF_EEESM_EEEEEEEvNS4_8identityES1E_NS1F_INS1G_ILi2ELi4ELi3EEENS4_18smem_ptr_flag_bitsILi8EEENSI_INS5_IJS1K_SF_EEENS5_IJSF_SB_EEEEEEEvS1T_EENS_8epilogue10collective6detail29Sm90TmaWarpSpecializedAdapterINS23_15DefaultEpilogueIfNS5_IJSB_llEEES27_NS22_6thread17LinearCombinationIfLi1EffLNS28_9ScaleType4KindE0ELNS_15FloatRoundStyleE2EfEENS1_15EpilogueDefaultEEEEEvvEEEEvNT_6ParamsE)
        /*0020*/ 	.word	0x00000000
.L_16:


//--------------------- .nv.compat                --------------------------
	.section	.nv.compat,"",@"SHT_CUDA_COMPAT_INFO"
	.align	4
        /*0000*/ 	.byte	0x02, 0x09, 0x01, 0x00, 0x02, 0x02, 0x04, 0x00, 0x02, 0x05, 0x05, 0x00, 0x03, 0x07, 0x01, 0x01
        /*0010*/ 	.byte	0x02, 0x03, 0x01, 0x00, 0x02, 0x06, 0x01, 0x00, 0x04, 0x0b, 0x08, 0x00, 0x00, 0x00, 0x00, 0x00
        /*0020*/ 	.byte	0x00, 0x00, 0x00, 0x00


//--------------------- .nv.info._ZN7cutlass13device_kernelINS_4gemm6kernel13GemmUniversalIN4cute5tupleIJiiiiEEENS1_10collective13CollectiveMmaINS1_43MainloopSm90TmaGmmaWarpSpecializedSparseFP8ILi34ENS5_IJNS4_1CILi1EEESB_SB_EEENS1_32KernelTmaWarpSpecializedPingpongEEENS5_IJNSA_ILi64EEESF_SF_EEENS_12float_e4m3_tENS5_IJNS4_6LayoutINS5_IJiNS5_IJNSA_ILi2EEEiEEEiEEENS5_IJlNS5_IJSB_SJ_EEElEEEEENSI_INS5_IJNS5_IJSF_iEEESP_iEEENS5_IJNS5_IJSF_NSA_ILi4096EEEEEENS5_IJSB_lEEElEEEEEEEESH_NS5_IJlSB_lEEENS4_8TiledMMAINS4_8MMA_AtomIJNS4_4SM904GMMA6SPARSE31GMMA_64x64x64_F32E4M3E4M3_SS_TNILNS11_7ScaleInE1ELS14_1ELNS11_9SparseSelE0EEEEEENSI_ISC_NS5_IJNSA_ILi0EEES18_S18_EEEEENS5_IJNS4_10UnderscoreES1B_S1B_EEEEENS4_13SM90_TMA_LOADENS4_14ComposedLayoutINS4_7SwizzleILi1ELi4ELi3EEENS4_25smem_sparse_ptr_flag_bitsILi2ELi8EEENSI_INS5_IJNS5_IJSB_NSA_ILi8EEEEEENS5_IJSJ_NSA_ILi32EEEEEEEEENS5_IJNS5_IJS18_SF_EEESM_EEEEEEEvNS4_8identityES1E_NS1F_INS1G_ILi2ELi4ELi3EEENS4_18smem_ptr_flag_bitsILi8EEENSI_INS5_IJS1K_SF_EEENS5_IJSF_SB_EEEEEEEvS1T_EENS_8epilogue10collective6detail29Sm90TmaWarpSpecializedAdapterINS23_15DefaultEpilogueIfNS5_IJSB_llEEES27_NS22_6thread17LinearCombinationIfLi1EffLNS28_9ScaleType4KindE0ELNS_15FloatRoundStyleE2EfEENS1_15EpilogueDefaultEEEEEvvEEEEvNT_6ParamsE --------------------------
	.section	.nv.info._ZN7cutlass13device_kernelINS_4gemm6kernel13GemmUniversalIN4cute5tupleIJiiiiEEENS1_10collective13CollectiveMmaINS1_43MainloopSm90TmaGmmaWarpSpecializedSparseFP8ILi34ENS5_IJNS4_1CILi1EEESB_SB_EEENS1_32KernelTmaWarpSpecializedPingpongEEENS5_IJNSA_ILi64EEESF_SF_EEENS_12float_e4m3_tENS5_IJNS4_6LayoutINS5_IJiNS5_IJNSA_ILi2EEEiEEEiEEENS5_IJlNS5_IJSB_SJ_EEElEEEEENSI_INS5_IJNS5_IJSF_iEEESP_iEEENS5_IJNS5_IJSF_NSA_ILi4096EEEEEENS5_IJSB_lEEElEEEEEEEESH_NS5_IJlSB_lEEENS4_8TiledMMAINS4_8MMA_AtomIJNS4_4SM904GMMA6SPARSE31GMMA_64x64x64_F32E4M3E4M3_SS_TNILNS11_7ScaleInE1ELS14_1ELNS11_9SparseSelE0EEEEEENSI_ISC_NS5_IJNSA_ILi0EEES18_S18_EEEEENS5_IJNS4_10UnderscoreES1B_S1B_EEEEENS4_13SM90_TMA_LOADENS4_14ComposedLayoutINS4_7SwizzleILi1ELi4ELi3EEENS4_25smem_sparse_ptr_flag_bitsILi2ELi8EEENSI_INS5_IJNS5_IJSB_NSA_ILi8EEEEEENS5_IJSJ_NSA_ILi32EEEEEEEEENS5_IJNS5_IJS18_SF_EEESM_EEEEEEEvNS4_8identityES1E_NS1F_INS1G_ILi2ELi4ELi3EEENS4_18smem_ptr_flag_bitsILi8EEENSI_INS5_IJS1K_SF_EEENS5_IJSF_SB_EEEEEEEvS1T_EENS_8epilogue10collective6detail29Sm90TmaWarpSpecializedAdapterINS23_15DefaultEpilogueIfNS5_IJSB_llEEES27_NS22_6thread17LinearCombinationIfLi1EffLNS28_9ScaleType4KindE0ELNS_15FloatRoundStyleE2EfEENS1_15EpilogueDefaultEEEEEvvEEEEvNT_6ParamsE,"",@"SHT_CUDA_INFO"
	.sectionflags	@""
	.align	4


	//----- nvinfo : EIATTR_CUDA_API_VERSION
	.align		4
        /*0000*/ 	.byte	0x04, 0x37
        /*0002*/ 	.short	(.L_18 - .L_17)
.L_17:
        /*0004*/ 	.word	0x00000082


	//----- nvinfo : EIATTR_KPARAM_INFO
	.align		4
.L_18:
        /*0008*/ 	.byte	0x04, 0x17
        /*000a*/ 	.short	(.L_20 - .L_19)
.L_19:
        /*000c*/ 	.word	0x00000000
        /*0010*/ 	.short	0x0000
        /*0012*/ 	.short	0x0070
        /*0014*/ 	.byte	0x00, 0xf0, 0x01, 0x14


	//----- nvinfo : EIATTR_SPARSE_MMA_MASK
	.align		4
.L_20:
        /*0018*/ 	.byte	0x03, 0x50
        /*001a*/ 	.short	0x0001


	//----- nvinfo : EIATTR_MAXREG_COUNT
	.align		4
        /*001c*/ 	.byte	0x03, 0x1b
        /*001e*/ 	.short	0x00a8


	//----- nvinfo : EIATTR_NUM_BARRIERS
	.align		4
        /*0020*/ 	.byte	0x02, 0x4c
        /*0022*/ 	.byte	0x01
	.zero		1


	//----- nvinfo : EIATTR_MERCURY_ISA_VERSION
	.align		4
        /*0024*/ 	.byte	0x03, 0x5f
        /*0026*/ 	.short	0x0101


	//----- nvinfo : EIATTR_INT_WARP_WIDE_INSTR_OFFSETS
	.align		4
        /*0028*/ 	.byte	0x04, 0x31
        /*002a*/ 	.short	(.L_22 - .L_21)


	//   ....[0]....
.L_21:
        /*002c*/ 	.word	0x00000800


	//   ....[1]....
        /*0030*/ 	.word	0x00000820


	//   ....[2]....
        /*0034*/ 	.word	0x000008a0


	//   ....[3]....
        /*0038*/ 	.word	0x000008b0


	//   ....[4]....
        /*003c*/ 	.word	0x000008c0


	//   ....[5]....
        /*0040*/ 	.word	0x000008e0


	//   ....[6]....
        /*0044*/ 	.word	0x00000970


	//   ....[7]....
        /*0048*/ 	.word	0x00000990


	//----- nvinfo : EIATTR_COOP_GROUP_MASK_REGIDS
	.align		4
.L_22:
        /*004c*/ 	.byte	0x04, 0x29
        /*004e*/ 	.short	(.L_24 - .L_23)


	//   ....[0]....
.L_23:
        /*0050*/ 	.word	0xffffffff


	//   ....[1]....
        /*0054*/ 	.word	0xffffffff


	//   ....[2]....
        /*0058*/ 	.word	0xffffffff


	//   ....[3]....
        /*005c*/ 	.word	0xffffffff


	//   ....[4]....
        /*0060*/ 	.word	0xffffffff


	//   ....[5]....
        /*0064*/ 	.word	0xffffffff


	//----- nvinfo : EIATTR_COOP_GROUP_INSTR_OFFSETS
	.align		4
.L_24:
        /*0068*/ 	.byte	0x04, 0x28
        /*006a*/ 	.short	(.L_26 - .L_25)


	//   ....[0]....
.L_25:
        /*006c*/ 	.word	0x00000060


	//   ....[1]....
        /*0070*/ 	.word	0x00000070


	//   ....[2]....
        /*0074*/ 	.word	0x00000160


	//   ....[3]....
        /*0078*/ 	.word	0x000006e0


	//   ....[4]....
        /*007c*/ 	.word	0x00000720


	//   ....[5]....
        /*0080*/ 	.word	0x00000760


	//----- nvinfo : EIATTR_REG_RECONFIG
	.align		4
.L_26:
        /*0084*/ 	.byte	0x01, 0x54
	.zero		2


	//----- nvinfo : EIATTR_MBARRIER_INSTR_OFFSETS
	.align		4
        /*0088*/ 	.byte	0x04, 0x39
        /*008a*/ 	.short	(.L_28 - .L_27)


	//   ....[0]....
.L_27:
        /*008c*/ 	.word	0x00000280
        /*0090*/ 	.word	0x000000ff
        /*0094*/ 	.word	0x00000000
        /*0098*/ 	.short	0x0100
        /*009a*/ 	.byte	0x08
	.zero		1


	//   ....[1]....
        /*009c*/ 	.word	0x00000290
        /*00a0*/ 	.word	0x000000ff
        /*00a4*/ 	.word	0x00000110
        /*00a8*/ 	.short	0x0100
        /*00aa*/ 	.byte	0x08
	.zero		1


	//   ....[2]....
        /*00ac*/ 	.word	0x000002a0
        /*00b0*/ 	.word	0x000000ff
        /*00b4*/ 	.word	0x00000008
        /*00b8*/ 	.short	0x0100
        /*00ba*/ 	.byte	0x08
	.zero		1


	//   ....[3]....
        /*00bc*/ 	.word	0x000002b0
        /*00c0*/ 	.word	0x000000ff
        /*00c4*/ 	.word	0x00000118
        /*00c8*/ 	.short	0x0100
        /*00ca*/ 	.byte	0x08
	.zero		1


	//   ....[4]....
        /*00cc*/ 	.word	0x000002c0
        /*00d0*/ 	.word	0x000000ff
        /*00d4*/ 	.word	0x00000010
        /*00d8*/ 	.short	0x0100
        /*00da*/ 	.byte	0x08
	.zero		1


	//   ....[5]....
        /*00dc*/ 	.word	0x000002d0
        /*00e0*/ 	.word	0x000000ff
        /*00e4*/ 	.word	0x00000120
        /*00e8*/ 	.short	0x0100
        /*00ea*/ 	.byte	0x08
	.zero		1


	//   ....[6]....
        /*00ec*/ 	.word	0x000002e0
        /*00f0*/ 	.word	0x000000ff
        /*00f4*/ 	.word	0x00000018
        /*00f8*/ 	.short	0x0100
        /*00fa*/ 	.byte	0x08
	.zero		1


	//   ....[7]....
        /*00fc*/ 	.word	0x000002f0
        /*0100*/ 	.word	0x000000ff
        /*0104*/ 	.word	0x00000128
        /*0108*/ 	.short	0x0100
        /*010a*/ 	.byte	0x08
	.zero		1


	//   ....[8]....
        /*010c*/ 	.word	0x00000300
        /*0110*/ 	.word	0x000000ff
        /*0114*/ 	.word	0x00000020
        /*0118*/ 	.short	0x0100
        /*011a*/ 	.byte	0x08
	.zero		1


	//   ....[9]....
        /*011c*/ 	.word	0x00000310
        /*0120*/ 	.word	0x000000ff
        /*0124*/ 	.word	0x00000130
        /*0128*/ 	.short	0x0100
        /*012a*/ 	.byte	0x08
	.zero		1


	//   ....[10]....
        /*012c*/ 	.word	0x00000320
        /*0130*/ 	.word	0x000000ff
        /*0134*/ 	.word	0x00000028
        /*0138*/ 	.short	0x0100
        /*013a*/ 	.byte	0x08
	.zero		1


	//   ....[11]....
        /*013c*/ 	.word	0x00000330
        /*0140*/ 	.word	0x000000ff
        /*0144*/ 	.word	0x00000138
        /*0148*/ 	.short	0x0100
        /*014a*/ 	.byte	0x08
	.zero		1


	//   ....[12]....
        /*014c*/ 	.word	0x00000340
        /*0150*/ 	.word	0x000000ff
        /*0154*/ 	.word	0x00000030
        /*0158*/ 	.short	0x0100
        /*015a*/ 	.byte	0x08
	.zero		1


	//   ....[13]....
        /*015c*/ 	.word	0x00000350
        /*0160*/ 	.word	0x000000ff
        /*0164*/ 	.word	0x00000140
        /*0168*/ 	.short	0x0100
        /*016a*/ 	.byte	0x08
	.zero		1


	//   ....[14]....
        /*016c*/ 	.word	0x00000360
        /*0170*/ 	.word	0x000000ff
        /*0174*/ 	.word	0x00000038
        /*0178*/ 	.short	0x0100
        /*017a*/ 	.byte	0x08
	.zero		1


	//   ....[15]....
        /*017c*/ 	.word	0x00000370
        /*0180*/ 	.word	0x000000ff
        /*0184*/ 	.word	0x00000148
        /*0188*/ 	.short	0x0100
        /*018a*/ 	.byte	0x08
	.zero		1


	//   ....[16]....
        /*018c*/ 	.word	0x00000380
        /*0190*/ 	.word	0x000000ff
        /*0194*/ 	.word	0x00000040
        /*0198*/ 	.short	0x0100
        /*019a*/ 	.byte	0x08
	.zero		1


	//   ....[17]....
        /*019c*/ 	.word	0x00000390
        /*01a0*/ 	.word	0x000000ff
        /*01a4*/ 	.word	0x00000150
        /*01a8*/ 	.short	0x0100
        /*01aa*/ 	.byte	0x08
	.zero		1


	//   ....[18]....
        /*01ac*/ 	.word	0x000003a0
        /*01b0*/ 	.word	0x000000ff
        /*01b4*/ 	.word	0x00000048
        /*01b8*/ 	.short	0x0100
        /*01ba*/ 	.byte	0x08
	.zero		1


	//   ....[19]....
        /*01bc*/ 	.word	0x000003b0
        /*01c0*/ 	.word	0x000000ff
        /*01c4*/ 	.word	0x00000158
        /*01c8*/ 	.short	0x0100
        /*01ca*/ 	.byte	0x08
	.zero		1


	//   ....[20]....
        /*01cc*/ 	.word	0x000003c0
        /*01d0*/ 	.word	0x000000ff
        /*01d4*/ 	.word	0x00000050
        /*01d8*/ 	.short	0x0100
        /*01da*/ 	.byte	0x08
	.zero		1


	//   ....[21]....
        /*01dc*/ 	.word	0x000003d0
        /*01e0*/ 	.word	0x000000ff
        /*01e4*/ 	.word	0x00000160
        /*01e8*/ 	.short	0x0100
        /*01ea*/ 	.byte	0x08
	.zero		1


	//   ....[22]....
        /*01ec*/ 	.word	0x000003e0
        /*01f0*/ 	.word	0x000000ff
        /*01f4*/ 	.word	0x00000058
        /*01f8*/ 	.short	0x0100
        /*01fa*/ 	.byte	0x08
	.zero		1


	//   ....[23]....
        /*01fc*/ 	.word	0x000003f0
        /*0200*/ 	.word	0x000000ff
        /*0204*/ 	.word	0x00000168
        /*0208*/ 	.short	0x0100
        /*020a*/ 	.byte	0x08
	.zero		1


	//   ....[24]....
        /*020c*/ 	.word	0x00000400
        /*0210*/ 	.word	0x000000ff
        /*0214*/ 	.word	0x00000060
        /*0218*/ 	.short	0x0100
        /*021a*/ 	.byte	0x08
	.zero		1


	//   ....[25]....
        /*021c*/ 	.word	0x00000410
        /*0220*/ 	.word	0x000000ff
        /*0224*/ 	.word	0x00000170
        /*0228*/ 	.short	0x0100
        /*022a*/ 	.byte	0x08
	.zero		1


	//   ....[26]....
        /*022c*/ 	.word	0x00000420
        /*0230*/ 	.word	0x000000ff
        /*0234*/ 	.word	0x00000068
        /*0238*/ 	.short	0x0100
        /*023a*/ 	.byte	0x08
	.zero		1


	//   ....[27]....
        /*023c*/ 	.word	0x00000430
        /*0240*/ 	.word	0x000000ff
        /*0244*/ 	.word	0x00000178
        /*0248*/ 	.short	0x0100
        /*024a*/ 	.byte	0x08
	.zero		1


	//   ....[28]....
        /*024c*/ 	.word	0x00000440
        /*0250*/ 	.word	0x000000ff
        /*0254*/ 	.word	0x00000070
        /*0258*/ 	.short	0x0100
        /*025a*/ 	.byte	0x08
	.zero		1


	//   ....[29]....
        /*025c*/ 	.word	0x00000450
        /*0260*/ 	.word	0x000000ff
        /*0264*/ 	.word	0x00000180
        /*0268*/ 	.short	0x0100
        /*026a*/ 	.byte	0x08
	.zero		1


	//   ....[30]....
        /*026c*/ 	.word	0x00000460
        /*0270*/ 	.word	0x000000ff
        /*0274*/ 	.word	0x00000078
        /*0278*/ 	.short	0x0100
        /*027a*/ 	.byte	0x08
	.zero		1


	//   ....[31]....
        /*027c*/ 	.word	0x00000470
        /*0280*/ 	.word	0x000000ff
        /*0284*/ 	.word	0x00000188
        /*0288*/ 	.short	0x0100
        /*028a*/ 	.byte	0x08
	.zero		1


	//   ....[32]....
        /*028c*/ 	.word	0x00000480
        /*0290*/ 	.word	0x000000ff
        /*0294*/ 	.word	0x00000080
        /*0298*/ 	.short	0x0100
        /*029a*/ 	.byte	0x08
	.zero		1


	//   ....[33]....
        /*029c*/ 	.word	0x00000490
        /*02a0*/ 	.word	0x000000ff
        /*02a4*/ 	.word	0x00000190
        /*02a8*/ 	.short	0x0100
        /*02aa*/ 	.byte	0x08
	.zero		1


	//   ....[34]....
        /*02ac*/ 	.word	0x000004a0
        /*02b0*/ 	.word	0x000000ff
        /*02b4*/ 	.word	0x00000088
        /*02b8*/ 	.short	0x0100
        /*02ba*/ 	.byte	0x08
	.zero		1


	//   ....[35]....
        /*02bc*/ 	.word	0x000004b0
        /*02c0*/ 	.word	0x000000ff
        /*02c4*/ 	.word	0x00000198
        /*02c8*/ 	.short	0x0100
        /*02ca*/ 	.byte	0x08
	.zero		1


	//   ....[36]....
        /*02cc*/ 	.word	0x000004c0
        /*02d0*/ 	.word	0x000000ff
        /*02d4*/ 	.word	0x00000090
        /*02d8*/ 	.short	0x0100
        /*02da*/ 	.byte	0x08
	.zero		1


	//   ....[37]....
        /*02dc*/ 	.word	0x000004d0
        /*02e0*/ 	.word	0x000000ff
        /*02e4*/ 	.word	0x000001a0
        /*02e8*/ 	.short	0x0100
        /*02ea*/ 	.byte	0x08
	.zero		1


	//   ....[38]....
        /*02ec*/ 	.word	0x000004e0
        /*02f0*/ 	.word	0x000000ff
        /*02f4*/ 	.word	0x00000098
        /*02f8*/ 	.short	0x0100
        /*02fa*/ 	.byte	0x08
	.zero		1


	//   ....[39]....
        /*02fc*/ 	.word	0x000004f0
        /*0300*/ 	.word	0x000000ff
        /*0304*/ 	.word	0x000001a8
        /*0308*/ 	.short	0x0100
        /*030a*/ 	.byte	0x08
	.zero		1


	//   ....[40]....
        /*030c*/ 	.word	0x00000500
        /*0310*/ 	.word	0x000000ff
        /*0314*/ 	.word	0x000000a0
        /*0318*/ 	.short	0x0100
        /*031a*/ 	.byte	0x08
	.zero		1


	//   ....[41]....
        /*031c*/ 	.word	0x00000510
        /*0320*/ 	.word	0x000000ff
        /*0324*/ 	.word	0x000001b0
        /*0328*/ 	.short	0x0100
        /*032a*/ 	.byte	0x08
	.zero		1


	//   ....[42]....
        /*032c*/ 	.word	0x00000520
        /*0330*/ 	.word	0x000000ff
        /*0334*/ 	.word	0x000000a8
        /*0338*/ 	.short	0x0100
        /*033a*/ 	.byte	0x08
	.zero		1


	//   ....[43]....
        /*033c*/ 	.word	0x00000530
        /*0340*/ 	.word	0x000000ff
        /*0344*/ 	.word	0x000001b8
        /*0348*/ 	.short	0x0100
        /*034a*/ 	.byte	0x08
	.zero		1


	//   ....[44]....
        /*034c*/ 	.word	0x00000540
        /*0350*/ 	.word	0x000000ff
        /*0354*/ 	.word	0x000000b0
        /*0358*/ 	.short	0x0100
        /*035a*/ 	.byte	0x08
	.zero		1


	//   ....[45]....
        /*035c*/ 	.word	0x00000550
        /*0360*/ 	.word	0x000000ff
        /*0364*/ 	.word	0x000001c0
        /*0368*/ 	.short	0x0100
        /*036a*/ 	.byte	0x08
	.zero		1


	//   ....[46]....
        /*036c*/ 	.word	0x00000560
        /*0370*/ 	.word	0x000000ff
        /*0374*/ 	.word	0x000000b8
        /*0378*/ 	.short	0x0100
        /*037a*/ 	.byte	0x08
	.zero		1


	//   ....[47]....
        /*037c*/ 	.word	0x00000570
        /*0380*/ 	.word	0x000000ff
        /*0384*/ 	.word	0x000001c8
        /*0388*/ 	.short	0x0100
        /*038a*/ 	.byte	0x08
	.zero		1


	//   ....[48]....
        /*038c*/ 	.word	0x00000580
        /*0390*/ 	.word	0x000000ff
        /*0394*/ 	.word	0x000000c0
        /*0398*/ 	.short	0x0100
        /*039a*/ 	.byte	0x08
	.zero		1


	//   ....[49]....
        /*039c*/ 	.word	0x00000590
        /*03a0*/ 	.word	0x000000ff
        /*03a4*/ 	.word	0x000001d0
        /*03a8*/ 	.short	0x0100
        /*03aa*/ 	.byte	0x08
	.zero		1


	//   ....[50]....
        /*03ac*/ 	.word	0x000005a0
        /*03b0*/ 	.word	0x000000ff
        /*03b4*/ 	.word	0x000000c8
        /*03b8*/ 	.short	0x0100
        /*03ba*/ 	.byte	0x08
	.zero		1


	//   ....[51]....
        /*03bc*/ 	.word	0x000005b0
        /*03c0*/ 	.word	0x000000ff
        /*03c4*/ 	.word	0x000001d8
        /*03c8*/ 	.short	0x0100
        /*03ca*/ 	.byte	0x08
	.zero		1


	//   ....[52]....
        /*03cc*/ 	.word	0x000005c0
        /*03d0*/ 	.word	0x000000ff
        /*03d4*/ 	.word	0x000000d0
        /*03d8*/ 	.short	0x0100
        /*03da*/ 	.byte	0x08
	.zero		1


	//   ....[53]....
        /*03dc*/ 	.word	0x000005d0
        /*03e0*/ 	.word	0x000000ff
        /*03e4*/ 	.word	0x000001e0
        /*03e8*/ 	.short	0x0100
        /*03ea*/ 	.byte	0x08
	.zero		1


	//   ....[54]....
        /*03ec*/ 	.word	0x000005e0
        /*03f0*/ 	.word	0x000000ff
        /*03f4*/ 	.word	0x000000d8
        /*03f8*/ 	.short	0x0100
        /*03fa*/ 	.byte	0x08
	.zero		1


	//   ....[55]....
        /*03fc*/ 	.word	0x000005f0
        /*0400*/ 	.word	0x000000ff
        /*0404*/ 	.word	0x000001e8
        /*0408*/ 	.short	0x0100
        /*040a*/ 	.byte	0x08
	.zero		1


	//   ....[56]....
        /*040c*/ 	.word	0x00000600
        /*0410*/ 	.word	0x000000ff
        /*0414*/ 	.word	0x000000e0
        /*0418*/ 	.short	0x0100
        /*041a*/ 	.byte	0x08
	.zero		1


	//   ....[57]....
        /*041c*/ 	.word	0x00000610
        /*0420*/ 	.word	0x000000ff
        /*0424*/ 	.word	0x000001f0
        /*0428*/ 	.short	0x0100
        /*042a*/ 	.byte	0x08
	.zero		1


	//   ....[58]....
        /*042c*/ 	.word	0x00000620
        /*0430*/ 	.word	0x000000ff
        /*0434*/ 	.word	0x000000e8
        /*0438*/ 	.short	0x0100
        /*043a*/ 	.byte	0x08
	.zero		1


	//   ....[59]....
        /*043c*/ 	.word	0x00000630
        /*0440*/ 	.word	0x000000ff
        /*0444*/ 	.word	0x000001f8
        /*0448*/ 	.short	0x0100
        /*044a*/ 	.byte	0x08
	.zero		1


	//   ....[60]....
        /*044c*/ 	.word	0x00000640
        /*0450*/ 	.word	0x000000ff
        /*0454*/ 	.word	0x000000f0
        /*0458*/ 	.short	0x0100
        /*045a*/ 	.byte	0x08
	.zero		1


	//   ....[61]....
        /*045c*/ 	.word	0x00000650
        /*0460*/ 	.word	0x000000ff
        /*0464*/ 	.word	0x00000200
        /*0468*/ 	.short	0x0100
        /*046a*/ 	.byte	0x08
	.zero		1


	//   ....[62]....
        /*046c*/ 	.word	0x00000660
        /*0470*/ 	.word	0x000000ff
        /*0474*/ 	.word	0x000000f8
        /*0478*/ 	.short	0x0100
        /*047a*/ 	.byte	0x08
	.zero		1


	//   ....[63]....
        /*047c*/ 	.word	0x00000670
        /*0480*/ 	.word	0x000000ff
        /*0484*/ 	.word	0x00000208
        /*0488*/ 	.short	0x0100
        /*048a*/ 	.byte	0x08
	.zero		1


	//   ....[64]....
        /*048c*/ 	.word	0x00000680
        /*0490*/ 	.word	0x000000ff
        /*0494*/ 	.word	0x00000100
        /*0498*/ 	.short	0x0100
        /*049a*/ 	.byte	0x08
	.zero		1


	//   ....[65]....
        /*049c*/ 	.word	0x00000690
        /*04a0*/ 	.word	0x000000ff
        /*04a4*/ 	.word	0x00000210
        /*04a8*/ 	.short	0x0100
        /*04aa*/ 	.byte	0x08
	.zero		1


	//   ....[66]....
        /*04ac*/ 	.word	0x000006a0
        /*04b0*/ 	.word	0x000000ff
        /*04b4*/ 	.word	0x00000108
        /*04b8*/ 	.short	0x0100
        /*04ba*/ 	.byte	0x08
	.zero		1


	//   ....[67]....
        /*04bc*/ 	.word	0x000006b0
        /*04c0*/ 	.word	0x000000ff
        /*04c4*/ 	.word	0x00000218
        /*04c8*/ 	.short	0x0100
        /*04ca*/ 	.byte	0x08
	.zero		1


	//   ....[68]....
        /*04cc*/ 	.word	0x000009d0
        /*04d0*/ 	.word	0x000000ff
        /*04d4*/ 	.word	0x00000250
        /*04d8*/ 	.short	0x0100
        /*04da*/ 	.byte	0x08
	.zero		1


	//   ....[69]....
        /*04dc*/ 	.word	0x00000a40
        /*04e0*/ 	.word	0x000000ff
        /*04e4*/ 	.word	0x00000258
        /*04e8*/ 	.short	0x0100
        /*04ea*/ 	.byte	0x08
	.zero		1


	//   ....[70]....
        /*04ec*/ 	.word	0x00000a60
        /*04f0*/ 	.word	0x000000ff
        /*04f4*/ 	.word	0x00000230
        /*04f8*/ 	.short	0x0100
        /*04fa*/ 	.byte	0x09
	.zero		1


	//   ....[71]....
        /*04fc*/ 	.word	0x00000a70
        /*0500*/ 	.word	0x000000ff
        /*0504*/ 	.word	0x00000238
        /*0508*/ 	.short	0x0100
        /*050a*/ 	.byte	0x09
	.zero		1


	//   ....[72]....
        /*050c*/ 	.word	0x00000a80
        /*0510*/ 	.word	0x000000ff
        /*0514*/ 	.word	0x00000240
        /*0518*/ 	.short	0x0100
        /*051a*/ 	.byte	0x09
	.zero		1


	//   ....[73]....
        /*051c*/ 	.word	0x00000a90
        /*0520*/ 	.word	0x000000ff
        /*0524*/ 	.word	0x00000248
        /*0528*/ 	.short	0x0100
        /*052a*/ 	.byte	0x09
	.zero		1


	//   ....[74]....
        /*052c*/ 	.word	0x00001a80
        /*0530*/ 	.word	0x000000ff
        /*0534*/ 	.word	0xfffffff8
        /*0538*/ 	.short	0x010a
        /*053a*/ 	.byte	0x12
	.zero		1


	//   ....[75]....
        /*053c*/ 	.word	0x00001e50
        /*0540*/ 	.word	0x000000ff
        /*0544*/ 	.word	0x00000000
        /*0548*/ 	.short	0x010a
        /*054a*/ 	.byte	0x08
	.zero		1


	//   ....[76]....
        /*054c*/ 	.word	0x00001eb0
        /*0550*/ 	.word	0x000000ff
        /*0554*/ 	.word	0x00000000
        /*0558*/ 	.short	0x010a
        /*055a*/ 	.byte	0x08
	.zero		1


	//   ....[77]....
        /*055c*/ 	.word	0x00002250
        /*0560*/ 	.word	0x000000ff
        /*0564*/ 	.word	0x00000000
        /*0568*/ 	.short	0x0101
        /*056a*/ 	.byte	0x07
	.zero		1


	//   ....[78]....
        /*056c*/ 	.word	0x000025b0
        /*0570*/ 	.word	0x00000043
        /*0574*/ 	.word	0x00000000
        /*0578*/ 	.short	0x0101
        /*057a*/ 	.byte	0x1b
	.zero		1


	//   ....[79]....
        /*057c*/ 	.word	0x00002610
        /*0580*/ 	.word	0x000000ff
        /*0584*/ 	.word	0x00000008
        /*0588*/ 	.short	0x010a
        /*058a*/ 	.byte	0x12
	.zero		1


	//   ....[80]....
        /*058c*/ 	.word	0x00004e00
        /*0590*/ 	.word	0x00000000
        /*0594*/ 	.word	0x00000000
        /*0598*/ 	.short	0x0101
        /*059a*/ 	.byte	0x1b
	.zero		1


	//   ....[81]....
        /*059c*/ 	.word	0x000056b0
        /*05a0*/ 	.word	0x00000012
        /*05a4*/ 	.word	0x00000110
        /*05a8*/ 	.short	0x010a
        /*05aa*/ 	.byte	0x3f
	.zero		1


	//   ....[82]....
        /*05ac*/ 	.word	0x00005b00
        /*05b0*/ 	.word	0x00000000
        /*05b4*/ 	.word	0x00000258
        /*05b8*/ 	.short	0x0101
        /*05ba*/ 	.byte	0x3f
	.zero		1


	//   ....[83]....
        /*05bc*/ 	.word	0x00006250
        /*05c0*/ 	.word	0x00000006
        /*05c4*/ 	.word	0x00000000
        /*05c8*/ 	.short	0x010a
        /*05ca*/ 	.byte	0x3f
	.zero		1


	//   ....[84]....
        /*05cc*/ 	.word	0x000062d0
        /*05d0*/ 	.word	0x00000007
        /*05d4*/ 	.word	0x00000000
        /*05d8*/ 	.short	0x010a
        /*05da*/ 	.byte	0x3f
	.zero		1


	//   ....[85]....
        /*05dc*/ 	.word	0x00006360
        /*05e0*/ 	.word	0x00000006
        /*05e4*/ 	.word	0x00000000
        /*05e8*/ 	.short	0x010a
        /*05ea*/ 	.byte	0x3f
	.zero		1


	//   ....[86]....
        /*05ec*/ 	.word	0x000063f0
        /*05f0*/ 	.word	0x00000009
        /*05f4*/ 	.word	0x00000000
        /*05f8*/ 	.short	0x010a
        /*05fa*/ 	.byte	0x3f
	.zero		1


	//   ....[87]....
        /*05fc*/ 	.word	0x00006480
        /*0600*/ 	.word	0x00000006
        /*0604*/ 	.word	0x00000000
        /*0608*/ 	.short	0x010a
        /*060a*/ 	.byte	0x3f
	.zero		1


	//   ....[88]....
        /*060c*/ 	.word	0x00006510
        /*0610*/ 	.word	0x00000009
        /*0614*/ 	.word	0x00000000
        /*0618*/ 	.short	0x010a
        /*061a*/ 	.byte	0x3f
	.zero		1


	//   ....[89]....
        /*061c*/ 	.word	0x000065a0
        /*0620*/ 	.word	0x00000006
        /*0624*/ 	.word	0x00000000
        /*0628*/ 	.short	0x010a
        /*062a*/ 	.byte	0x3f
	.zero		1


	//   ....[90]....
        /*062c*/ 	.word	0x00006630
        /*0630*/ 	.word	0x00000009
        /*0634*/ 	.word	0x00000000
        /*0638*/ 	.short	0x010a
        /*063a*/ 	.byte	0x3f
	.zero		1


	//   ....[91]....
        /*063c*/ 	.word	0x000066c0
        /*0640*/ 	.word	0x00000006
        /*0644*/ 	.word	0x00000000
        /*0648*/ 	.short	0x010a
        /*064a*/ 	.byte	0x3f
	.zero		1


	//   ....[92]....
        /*064c*/ 	.word	0x00006750
        /*0650*/ 	.word	0x00000009
        /*0654*/ 	.word	0x00000000
        /*0658*/ 	.short	0x010a
        /*065a*/ 	.byte	0x3f
	.zero		1


	//   ....[93]....
        /*065c*/ 	.word	0x000067e0
        /*0660*/ 	.word	0x00000006
        /*0664*/ 	.word	0x00000000
        /*0668*/ 	.short	0x010a
        /*066a*/ 	.byte	0x3f
	.zero		1


	//   ....[94]....
        /*066c*/ 	.word	0x00006870
        /*0670*/ 	.word	0x00000009
        /*0674*/ 	.word	0x00000000
        /*0678*/ 	.short	0x010a
        /*067a*/ 	.byte	0x3f
	.zero		1


	//   ....[95]....
        /*067c*/ 	.word	0x00006900
        /*0680*/ 	.word	0x00000006
        /*0684*/ 	.word	0x00000000
        /*0688*/ 	.short	0x010a
        /*068a*/ 	.byte	0x3f
	.zero		1


	//   ....[96]....
        /*068c*/ 	.word	0x00006990
        /*0690*/ 	.word	0x00000009
        /*0694*/ 	.word	0x00000000
        /*0698*/ 	.short	0x010a
        /*069a*/ 	.byte	0x3f
	.zero		1


	//   ....[97]....
        /*069c*/ 	.word	0x00006a20
        /*06a0*/ 	.word	0x00000006
        /*06a4*/ 	.word	0x00000000
        /*06a8*/ 	.short	0x010a
        /*06aa*/ 	.byte	0x3f
	.zero		1


	//   ....[98]....
        /*06ac*/ 	.word	0x00006ab0
        /*06b0*/ 	.word	0x00000009
        /*06b4*/ 	.word	0x00000000
        /*06b8*/ 	.short	0x010a
        /*06ba*/ 	.byte	0x3f
	.zero		1


	//   ....[99]....
        /*06bc*/ 	.word	0x00006b40
        /*06c0*/ 	.word	0x00000006
        /*06c4*/ 	.word	0x00000000
        /*06c8*/ 	.short	0x010a
        /*06ca*/ 	.byte	0x3f
	.zero		1


	//   ....[100]....
        /*06cc*/ 	.word	0x00006bd0
        /*06d0*/ 	.word	0x00000009
        /*06d4*/ 	.word	0x00000000
        /*06d8*/ 	.short	0x010a
        /*06da*/ 	.byte	0x3f
	.zero		1


	//   ....[101]....
        /*06dc*/ 	.word	0x00006c60
        /*06e0*/ 	.word	0x00000006
        /*06e4*/ 	.word	0x00000000
        /*06e8*/ 	.short	0x010a
        /*06ea*/ 	.byte	0x3f
	.zero		1


	//   ....[102]....
        /*06ec*/ 	.word	0x00006cf0
        /*06f0*/ 	.word	0x00000009
        /*06f4*/ 	.word	0x00000000
        /*06f8*/ 	.short	0x010a
        /*06fa*/ 	.byte	0x3f
	.zero		1


	//   ....[103]....
        /*06fc*/ 	.word	0x00006d80
        /*0700*/ 	.word	0x00000006
        /*0704*/ 	.word	0x00000000
        /*0708*/ 	.short	0x010a
        /*070a*/ 	.byte	0x3f
	.zero		1


	//   ....[104]....
        /*070c*/ 	.word	0x00006e10
        /*0710*/ 	.word	0x00000009
        /*0714*/ 	.word	0x00000000
        /*0718*/ 	.short	0x010a
        /*071a*/ 	.byte	0x3f
	.zero		1


	//   ....[105]....
        /*071c*/ 	.word	0x00006ea0
        /*0720*/ 	.word	0x00000006
        /*0724*/ 	.word	0x00000000
        /*0728*/ 	.short	0x010a
        /*072a*/ 	.byte	0x3f
	.zero		1


	//   ....[106]....
        /*072c*/ 	.word	0x00006f30
        /*0730*/ 	.word	0x00000009
        /*0734*/ 	.word	0x00000000
        /*0738*/ 	.short	0x010a
        /*073a*/ 	.byte	0x3f
	.zero		1


	//   ....[107]....
        /*073c*/ 	.word	0x00006fc0
        /*0740*/ 	.word	0x00000006
        /*0744*/ 	.word	0x00000000
        /*0748*/ 	.short	0x010a
        /*074a*/ 	.byte	0x3f
	.zero		1


	//   ....[108]....
        /*074c*/ 	.word	0x00007050
        /*0750*/ 	.word	0x00000009
        /*0754*/ 	.word	0x00000000
        /*0758*/ 	.short	0x010a
        /*075a*/ 	.byte	0x3f
	.zero		1


	//   ....[109]....
        /*075c*/ 	.word	0x000070e0
        /*0760*/ 	.word	0x00000006
        /*0764*/ 	.word	0x00000000
        /*0768*/ 	.short	0x010a
        /*076a*/ 	.byte	0x3f
	.zero		1


	//   ....[110]....
        /*076c*/ 	.word	0x00007170
        /*0770*/ 	.word	0x00000009
        /*0774*/ 	.word	0x00000000
        /*0778*/ 	.short	0x010a
        /*077a*/ 	.byte	0x3f
	.zero		1


	//   ....[111]....
        /*077c*/ 	.word	0x00007200
        /*0780*/ 	.word	0x00000006
        /*0784*/ 	.word	0x00000000
        /*0788*/ 	.short	0x010a
        /*078a*/ 	.byte	0x3f
	.zero		1


	//   ....[112]....
        /*078c*/ 	.word	0x00007290
        /*0790*/ 	.word	0x00000009
        /*0794*/ 	.word	0x00000000
        /*0798*/ 	.short	0x010a
        /*079a*/ 	.byte	0x3f
	.zero		1


	//   ....[113]....
        /*079c*/ 	.word	0x00007320
        /*07a0*/ 	.word	0x00000006
        /*07a4*/ 	.word	0x00000000
        /*07a8*/ 	.short	0x010a
        /*07aa*/ 	.byte	0x3f
	.zero		1


	//   ....[114]....
        /*07ac*/ 	.word	0x000073b0
        /*07b0*/ 	.word	0x00000009
        /*07b4*/ 	.word	0x00000000
        /*07b8*/ 	.short	0x010a
        /*07ba*/ 	.byte	0x3f
	.zero		1


	//   ....[115]....
        /*07bc*/ 	.word	0x00007440
        /*07c0*/ 	.word	0x00000006
        /*07c4*/ 	.word	0x00000000
        /*07c8*/ 	.short	0x010a
        /*07ca*/ 	.byte	0x3f
	.zero		1


	//   ....[116]....
        /*07cc*/ 	.word	0x000074d0
        /*07d0*/ 	.word	0x00000003
        /*07d4*/ 	.word	0x00000000
        /*07d8*/ 	.short	0x010a
        /*07da*/ 	.byte	0x3f
	.zero		1


	//   ....[117]....
        /*07dc*/ 	.word	0x00007540
        /*07e0*/ 	.word	0x00000019
        /*07e4*/ 	.word	0xfffffff8
        /*07e8*/ 	.short	0x010a
        /*07ea*/ 	.byte	0x3f
	.zero		1


	//   ....[118]....
        /*07ec*/ 	.word	0x000075a0
        /*07f0*/ 	.word	0x0000006e
        /*07f4*/ 	.word	0x00000000
        /*07f8*/ 	.short	0x010a
        /*07fa*/ 	.byte	0x3f
	.zero		1


	//   ....[119]....
        /*07fc*/ 	.word	0x00007600
        /*0800*/ 	.word	0x00000018
        /*0804*/ 	.word	0x00000008
        /*0808*/ 	.short	0x010a
        /*080a*/ 	.byte	0x3f
	.zero		1


	//   ....[120]....
        /*080c*/ 	.word	0x000076d0
        /*0810*/ 	.word	0x00000012
        /*0814*/ 	.word	0x00000110
        /*0818*/ 	.short	0x010a
        /*081a*/ 	.byte	0x3f
	.zero		1


	//   ....[121]....
        /*081c*/ 	.word	0x000077b0
        /*0820*/ 	.word	0x00000006
        /*0824*/ 	.word	0x00000000
        /*0828*/ 	.short	0x010a
        /*082a*/ 	.byte	0x3f
	.zero		1


	//   ....[122]....
        /*082c*/ 	.word	0x00007800
        /*0830*/ 	.word	0x00000007
        /*0834*/ 	.word	0x00000000
        /*0838*/ 	.short	0x010a
        /*083a*/ 	.byte	0x3f
	.zero		1


	//   ....[123]....
        /*083c*/ 	.word	0x00007850
        /*0840*/ 	.word	0x00000006
        /*0844*/ 	.word	0x00000000
        /*0848*/ 	.short	0x010a
        /*084a*/ 	.byte	0x3f
	.zero		1


	//   ....[124]....
        /*084c*/ 	.word	0x000078a0
        /*0850*/ 	.word	0x00000009
        /*0854*/ 	.word	0x00000000
        /*0858*/ 	.short	0x010a
        /*085a*/ 	.byte	0x3f
	.zero		1


	//   ....[125]....
        /*085c*/ 	.word	0x000078f0
        /*0860*/ 	.word	0x00000006
        /*0864*/ 	.word	0x00000000
        /*0868*/ 	.short	0x010a
        /*086a*/ 	.byte	0x3f
	.zero		1


	//   ....[126]....
        /*086c*/ 	.word	0x00007940
        /*0870*/ 	.word	0x00000009
        /*0874*/ 	.word	0x00000000
        /*0878*/ 	.short	0x010a
        /*087a*/ 	.byte	0x3f
	.zero		1


	//   ....[127]....
        /*087c*/ 	.word	0x00007990
        /*0880*/ 	.word	0x00000006
        /*0884*/ 	.word	0x00000000
        /*0888*/ 	.short	0x010a
        /*088a*/ 	.byte	0x3f
	.zero		1


	//   ....[128]....
        /*088c*/ 	.word	0x000079e0
        /*0890*/ 	.word	0x00000009
        /*0894*/ 	.word	0x00000000
        /*0898*/ 	.short	0x010a
        /*089a*/ 	.byte	0x3f
	.zero		1


	//   ....[129]....
        /*089c*/ 	.word	0x00007a30
        /*08a0*/ 	.word	0x00000006
        /*08a4*/ 	.word	0x00000000
        /*08a8*/ 	.short	0x010a
        /*08aa*/ 	.byte	0x3f
	.zero		1


	//   ....[130]....
        /*08ac*/ 	.word	0x00007a80
        /*08b0*/ 	.word	0x00000009
        /*08b4*/ 	.word	0x00000000
        /*08b8*/ 	.short	0x010a
        /*08ba*/ 	.byte	0x3f
	.zero		1


	//   ....[131]....
        /*08bc*/ 	.word	0x00007ad0
        /*08c0*/ 	.word	0x00000006
        /*08c4*/ 	.word	0x00000000
        /*08c8*/ 	.short	0x010a
        /*08ca*/ 	.byte	0x3f
	.zero		1


	//   ....[132]....
        /*08cc*/ 	.word	0x00007b20
        /*08d0*/ 	.word	0x00000009
        /*08d4*/ 	.word	0x00000000
        /*08d8*/ 	.short	0x010a
        /*08da*/ 	.byte	0x3f
	.zero		1


	//   ....[133]....
        /*08dc*/ 	.word	0x00007b70
        /*08e0*/ 	.word	0x00000006
        /*08e4*/ 	.word	0x00000000
        /*08e8*/ 	.short	0x010a
        /*08ea*/ 	.byte	0x3f
	.zero		1


	//   ....[134]....
        /*08ec*/ 	.word	0x00007bc0
        /*08f0*/ 	.word	0x00000009
        /*08f4*/ 	.word	0x00000000
        /*08f8*/ 	.short	0x010a
        /*08fa*/ 	.byte	0x3f
	.zero		1


	//   ....[135]....
        /*08fc*/ 	.word	0x00007c10
        /*0900*/ 	.word	0x00000006
        /*0904*/ 	.word	0x00000000
        /*0908*/ 	.short	0x010a
        /*090a*/ 	.byte	0x3f
	.zero		1


	//   ....[136]....
        /*090c*/ 	.word	0x00007c60
        /*0910*/ 	.word	0x00000009
        /*0914*/ 	.word	0x00000000
        /*0918*/ 	.short	0x010a
        /*091a*/ 	.byte	0x3f
	.zero		1


	//   ....[137]....
        /*091c*/ 	.word	0x00007cb0
        /*0920*/ 	.word	0x00000006
        /*0924*/ 	.word	0x00000000
        /*0928*/ 	.short	0x010a
        /*092a*/ 	.byte	0x3f
	.zero		1


	//   ....[138]....
        /*092c*/ 	.word	0x00007d00
        /*0930*/ 	.word	0x00000009
        /*0934*/ 	.word	0x00000000
        /*0938*/ 	.short	0x010a
        /*093a*/ 	.byte	0x3f
	.zero		1


	//   ....[139]....
        /*093c*/ 	.word	0x00007d50
        /*0940*/ 	.word	0x00000006
        /*0944*/ 	.word	0x00000000
        /*0948*/ 	.short	0x010a
        /*094a*/ 	.byte	0x3f
	.zero		1


	//   ....[140]....
        /*094c*/ 	.word	0x00007da0
        /*0950*/ 	.word	0x00000009
        /*0954*/ 	.word	0x00000000
        /*0958*/ 	.short	0x010a
        /*095a*/ 	.byte	0x3f
	.zero		1


	//   ....[141]....
        /*095c*/ 	.word	0x00007df0
        /*0960*/ 	.word	0x00000006
        /*0964*/ 	.word	0x00000000
        /*0968*/ 	.short	0x010a
        /*096a*/ 	.byte	0x3f
	.zero		1


	//   ....[142]....
        /*096c*/ 	.word	0x00007e40
        /*0970*/ 	.word	0x00000009
        /*0974*/ 	.word	0x00000000
        /*0978*/ 	.short	0x010a
        /*097a*/ 	.byte	0x3f
	.zero		1


	//   ....[143]....
        /*097c*/ 	.word	0x00007e90
        /*0980*/ 	.word	0x00000006
        /*0984*/ 	.word	0x00000000
        /*0988*/ 	.short	0x010a
        /*098a*/ 	.byte	0x3f
	.zero		1


	//   ....[144]....
        /*098c*/ 	.word	0x00007ee0
        /*0990*/ 	.word	0x00000009
        /*0994*/ 	.word	0x00000000
        /*0998*/ 	.short	0x010a
        /*099a*/ 	.byte	0x3f
	.zero		1


	//   ....[145]....
        /*099c*/ 	.word	0x00007f30
        /*09a0*/ 	.word	0x00000006
        /*09a4*/ 	.word	0x00000000
        /*09a8*/ 	.short	0x010a
        /*09aa*/ 	.byte	0x3f
	.zero		1


	//   ....[146]....
        /*09ac*/ 	.word	0x00007f80
        /*09b0*/ 	.word	0x00000009
        /*09b4*/ 	.word	0x00000000
        /*09b8*/ 	.short	0x010a
        /*09ba*/ 	.byte	0x3f
	.zero		1


	//   ....[147]....
        /*09bc*/ 	.word	0x00007fd0
        /*09c0*/ 	.word	0x00000006
        /*09c4*/ 	.word	0x00000000
        /*09c8*/ 	.short	0x010a
        /*09ca*/ 	.byte	0x3f
	.zero		1


	//   ....[148]....
        /*09cc*/ 	.word	0x00008020
        /*09d0*/ 	.word	0x00000009
        /*09d4*/ 	.word	0x00000000
        /*09d8*/ 	.short	0x010a
        /*09da*/ 	.byte	0x3f
	.zero		1


	//   ....[149]....
        /*09dc*/ 	.word	0x00008070
        /*09e0*/ 	.word	0x00000006
        /*09e4*/ 	.word	0x00000000
        /*09e8*/ 	.short	0x010a
        /*09ea*/ 	.byte	0x3f
	.zero		1


	//   ....[150]....
        /*09ec*/ 	.word	0x000080c0
        /*09f0*/ 	.word	0x00000009
        /*09f4*/ 	.word	0x00000000
        /*09f8*/ 	.short	0x010a
        /*09fa*/ 	.byte	0x3f
	.zero		1


	//   ....[151]....
        /*09fc*/ 	.word	0x00008110
        /*0a00*/ 	.word	0x00000006
        /*0a04*/ 	.word	0x00000000
        /*0a08*/ 	.short	0x010a
        /*0a0a*/ 	.byte	0x3f
	.zero		1


	//   ....[152]....
        /*0a0c*/ 	.word	0x00008160
        /*0a10*/ 	.word	0x00000009
        /*0a14*/ 	.word	0x00000000
        /*0a18*/ 	.short	0x010a
        /*0a1a*/ 	.byte	0x3f
	.zero		1


	//   ....[153]....
        /*0a1c*/ 	.word	0x000081b0
        /*0a20*/ 	.word	0x00000006
        /*0a24*/ 	.word	0x00000000
        /*0a28*/ 	.short	0x010a
        /*0a2a*/ 	.byte	0x3f
	.zero		1


	//----- nvinfo : EIATTR_NUM_MBARRIERS
	.align		4
.L_28:
        /*0a2c*/ 	.byte	0x03, 0x38
        /*0a2e*/ 	.short	0x004a


	//----- nvinfo : EIATTR_EXIT_INSTR_OFFSETS
	.align		4
        /*0a30*/ 	.byte	0x04, 0x1c
        /*0a32*/ 	.short	(.L_30 - .L_29)


	//   ....[0]....
.L_29:
        /*0a34*/ 	.word	0x00001570


	//   ....[1]....
        /*0a38*/ 	.word	0x000015d0


	//   ....[2]....
        /*0a3c*/ 	.word	0x000053d0


	//   ....[3]....
        /*0a40*/ 	.word	0x00005400


	//   ....[4]....
        /*0a44*/ 	.word	0x00007520


	//----- nvinfo : EIATTR_MAX_THREADS
	.align		4
.L_30:
        /*0a48*/ 	.byte	0x04, 0x05
        /*0a4a*/ 	.short	(.L_32 - .L_31)
.L_31:
        /*0a4c*/ 	.word	0x00000180
        /*0a50*/ 	.word	0x00000001
        /*0a54*/ 	.word	0x00000001


	//----- nvinfo : EIATTR_CRS_STACK_SIZE
	.align		4
.L_32:
        /*0a58*/ 	.byte	0x04, 0x1e
        /*0a5a*/ 	.short	(.L_34 - .L_33)
.L_33:
        /*0a5c*/ 	.word	0x00000000


	//----- nvinfo : EIATTR_CBANK_PARAM_SIZE
	.align		4
.L_34:
        /*0a60*/ 	.byte	0x03, 0x19
        /*0a62*/ 	.short	0x0570


	//----- nvinfo : EIATTR_PARAM_CBANK
	.align		4
        /*0a64*/ 	.byte	0x04, 0x0a
        /*0a66*/ 	.short	(.L_36 - .L_35)
	.align		4
.L_35:
        /*0a68*/ 	.word	index@(.nv.constant0._ZN7cutlass13device_kernelINS_4gemm6kernel13GemmUniversalIN4cute5tupleIJiiiiEEENS1_10collective13CollectiveMmaINS1_43MainloopSm90TmaGmmaWarpSpecializedSparseFP8ILi34ENS5_IJNS4_1CILi1EEESB_SB_EEENS1_32KernelTmaWarpSpecializedPingpongEEENS5_IJNSA_ILi64EEESF_SF_EEENS_12float_e4m3_tENS5_IJNS4_6LayoutINS5_IJiNS5_IJNSA_ILi2EEEiEEEiEEENS5_IJlNS5_IJSB_SJ_EEElEEEEENSI_INS5_IJNS5_IJSF_iEEESP_iEEENS5_IJNS5_IJSF_NSA_ILi4096EEEEEENS5_IJSB_lEEElEEEEEEEESH_NS5_IJlSB_lEEENS4_8TiledMMAINS4_8MMA_AtomIJNS4_4SM904GMMA6SPARSE31GMMA_64x64x64_F32E4M3E4M3_SS_TNILNS11_7ScaleInE1ELS14_1ELNS11_9SparseSelE0EEEEEENSI_ISC_NS5_IJNSA_ILi0EEES18_S18_EEEEENS5_IJNS4_10UnderscoreES1B_S1B_EEEEENS4_13SM90_TMA_LOADENS4_14ComposedLayoutINS4_7SwizzleILi1ELi4ELi3EEENS4_25smem_sparse_ptr_flag_bitsILi2ELi8EEENSI_INS5_IJNS5_IJSB_NSA_ILi8EEEEEENS5_IJSJ_NSA_ILi32EEEEEEEEENS5_IJNS5_IJS18_SF_EEESM_EEEEEEEvNS4_8identityES1E_NS1F_INS1G_ILi2ELi4ELi3EEENS4_18smem_ptr_flag_bitsILi8EEENSI_INS5_IJS1K_SF_EEENS5_IJSF_SB_EEEEEEEvS1T_EENS_8epilogue10collective6detail29Sm90TmaWarpSpecializedAdapterINS23_15DefaultEpilogueIfNS5_IJSB_llEEES27_NS22_6thread17LinearCombinationIfLi1EffLNS28_9ScaleType4KindE0ELNS_15FloatRoundStyleE2EfEENS1_15EpilogueDefaultEEEEEvvEEEEvNT_6ParamsE)
        /*0a6c*/ 	.short	0x0210
        /*0a6e*/ 	.short	0x0570


	//----- nvinfo : EIATTR_SW_WAR
	.align		4
.L_36:
        /*0a70*/ 	.byte	0x04, 0x36
        /*0a72*/ 	.short	(.L_38 - .L_37)
.L_37:
        /*0a74*/ 	.word	0x00000008
.L_38:


//--------------------- .nv.callgraph             --------------------------
	.section	.nv.callgraph,"",@"SHT_CUDA_CALLGRAPH"
	.align	4
	.sectionentsize	8
	.align		4
        /*0000*/ 	.word	0x00000000
	.align		4
        /*0004*/ 	.word	0xffffffff
	.align		4
        /*0008*/ 	.word	0x00000000
	.align		4
        /*000c*/ 	.word	0xfffffffe
	.align		4
        /*0010*/ 	.word	0x00000000
	.align		4
        /*0014*/ 	.word	0xfffffffd
	.align		4
        /*0018*/ 	.word	0x00000000
	.align		4
        /*001c*/ 	.word	0xfffffffc


//--------------------- .nv.constant4             --------------------------
	.section	.nv.constant4,"a",@progbits
	.align	8
	.align		8
.nv.constant4:
        /*0000*/ 	.dword	_ZN39_INTERNAL_4dd26ca9_4_k_cu_d654bf05_27834cuda3std3__45__cpo5beginE
	.align		8
        /*0008*/ 	.dword	_ZN39_INTERNAL_4dd26ca9_4_k_cu_d654bf05_27834cuda3std3__45__cpo3endE
	.align		8
        /*0010*/ 	.dword	_ZN39_INTERNAL_4dd26ca9_4_k_cu_d654bf05_27834cuda3std3__45__cpo6cbeginE
	.align		8
        /*0018*/ 	.dword	_ZN39_INTERNAL_4dd26ca9_4_k_cu_d654bf05_27834cuda3std3__45__cpo4cendE
	.align		8
        /*0020*/ 	.dword	_ZN39_INTERNAL_4dd26ca9_4_k_cu_d654bf05_27834cuda3std3__441_GLOBAL__N__4dd26ca9_4_k_cu_d654bf05_27836ignoreE
	.align		8
        /*0028*/ 	.dword	_ZN39_INTERNAL_4dd26ca9_4_k_cu_d654bf05_27834cuda3std3__419piecewise_constructE
	.align		8
        /*0030*/ 	.dword	_ZN39_INTERNAL_4dd26ca9_4_k_cu_d654bf05_27834cuda3std3__48in_placeE
	.align		8
        /*0038*/ 	.dword	_ZN39_INTERNAL_4dd26ca9_4_k_cu_d654bf05_27834cuda3std6ranges3__45__cpo4swapE
	.align		8
        /*0040*/ 	.dword	_ZN39_INTERNAL_4dd26ca9_4_k_cu_d654bf05_27834cuda3std6ranges3__45__cpo9iter_moveE
	.align		8
        /*0048*/ 	.dword	_ZN39_INTERNAL_4dd26ca9_4_k_cu_d654bf05_27834cute7productE
	.align		8
        /*0050*/ 	.dword	_ZN39_INTERNAL_4dd26ca9_4_k_cu_d654bf05_27834cute1_E


//--------------------- .text._ZN7cutlass13device_kernelINS_4gemm6kernel13GemmUniversalIN4cute5tupleIJiiiiEEENS1_10collective13CollectiveMmaINS1_43MainloopSm90TmaGmmaWarpSpecializedSparseFP8ILi34ENS5_IJNS4_1CILi1EEESB_SB_EEENS1_32KernelTmaWarpSpecializedPingpongEEENS5_IJNSA_ILi64EEESF_SF_EEENS_12float_e4m3_tENS5_IJNS4_6LayoutINS5_IJiNS5_IJNSA_ILi2EEEiEEEiEEENS5_IJlNS5_IJSB_SJ_EEElEEEEENSI_INS5_IJNS5_IJSF_iEEESP_iEEENS5_IJNS5_IJSF_NSA_ILi4096EEEEEENS5_IJSB_lEEElEEEEEEEESH_NS5_IJlSB_lEEENS4_8TiledMMAINS4_8MMA_AtomIJNS4_4SM904GMMA6SPARSE31GMMA_64x64x64_F32E4M3E4M3_SS_TNILNS11_7ScaleInE1ELS14_1ELNS11_9SparseSelE0EEEEEENSI_ISC_NS5_IJNSA_ILi0EEES18_S18_EEEEENS5_IJNS4_10UnderscoreES1B_S1B_EEEEENS4_13SM90_TMA_LOADENS4_14ComposedLayoutINS4_7SwizzleILi1ELi4ELi3EEENS4_25smem_sparse_ptr_flag_bitsILi2ELi8EEENSI_INS5_IJNS5_IJSB_NSA_ILi8EEEEEENS5_IJSJ_NSA_ILi32EEEEEEEEENS5_IJNS5_IJS18_SF_EEESM_EEEEEEEvNS4_8identityES1E_NS1F_INS1G_ILi2ELi4ELi3EEENS4_18smem_ptr_flag_bitsILi8EEENSI_INS5_IJS1K_SF_EEENS5_IJSF_SB_EEEEEEEvS1T_EENS_8epilogue10collective6detail29Sm90TmaWarpSpecializedAdapterINS23_15DefaultEpilogueIfNS5_IJSB_llEEES27_NS22_6thread17LinearCombinationIfLi1EffLNS28_9ScaleType4KindE0ELNS_15FloatRoundStyleE2EfEENS1_15EpilogueDefaultEEEEEvvEEEEvNT_6ParamsE --------------------------
	.section	.text._ZN7cutlass13device_kernelINS_4gemm6kernel13GemmUniversalIN4cute5tupleIJiiiiEEENS1_10collective13CollectiveMmaINS1_43MainloopSm90TmaGmmaWarpSpecializedSparseFP8ILi34ENS5_IJNS4_1CILi1EEESB_SB_EEENS1_32KernelTmaWarpSpecializedPingpongEEENS5_IJNSA_ILi64EEESF_SF_EEENS_12float_e4m3_tENS5_IJNS4_6LayoutINS5_IJiNS5_IJNSA_ILi2EEEiEEEiEEENS5_IJlNS5_IJSB_SJ_EEElEEEEENSI_INS5_IJNS5_IJSF_iEEESP_iEEENS5_IJNS5_IJSF_NSA_ILi4096EEEEEENS5_IJSB_lEEElEEEEEEEESH_NS5_IJlSB_lEEENS4_8TiledMMAINS4_8MMA_AtomIJNS4_4SM904GMMA6SPARSE31GMMA_64x64x64_F32E4M3E4M3_SS_TNILNS11_7ScaleInE1ELS14_1ELNS11_9SparseSelE0EEEEEENSI_ISC_NS5_IJNSA_ILi0EEES18_S18_EEEEENS5_IJNS4_10UnderscoreES1B_S1B_EEEEENS4_13SM90_TMA_LOADENS4_14ComposedLayoutINS4_7SwizzleILi1ELi4ELi3EEENS4_25smem_sparse_ptr_flag_bitsILi2ELi8EEENSI_INS5_IJNS5_IJSB_NSA_ILi8EEEEEENS5_IJSJ_NSA_ILi32EEEEEEEEENS5_IJNS5_IJS18_SF_EEESM_EEEEEEEvNS4_8identityES1E_NS1F_INS1G_ILi2ELi4ELi3EEENS4_18smem_ptr_flag_bitsILi8EEENSI_INS5_IJS1K_SF_EEENS5_IJSF_SB_EEEEEEEvS1T_EENS_8epilogue10collective6detail29Sm90TmaWarpSpecializedAdapterINS23_15DefaultEpilogueIfNS5_IJSB_llEEES27_NS22_6thread17LinearCombinationIfLi1EffLNS28_9ScaleType4KindE0ELNS_15FloatRoundStyleE2EfEENS1_15EpilogueDefaultEEEEEvvEEEEvNT_6ParamsE,"ax",@progbits
	.align	128
.text._ZN7cutlass13device_kernelINS_4gemm6kernel13GemmUniversalIN4cute5tupleIJiiiiEEENS1_10collective13CollectiveMmaINS1_43MainloopSm90TmaGmmaWarpSpecializedSparseFP8ILi34ENS5_IJNS4_1CILi1EEESB_SB_EEENS1_32KernelTmaWarpSpecializedPingpongEEENS5_IJNSA_ILi64EEESF_SF_EEENS_12float_e4m3_tENS5_IJNS4_6LayoutINS5_IJiNS5_IJNSA_ILi2EEEiEEEiEEENS5_IJlNS5_IJSB_SJ_EEElEEEEENSI_INS5_IJNS5_IJSF_iEEESP_iEEENS5_IJNS5_IJSF_NSA_ILi4096EEEEEENS5_IJSB_lEEElEEEEEEEESH_NS5_IJlSB_lEEENS4_8TiledMMAINS4_8MMA_AtomIJNS4_4SM904GMMA6SPARSE31GMMA_64x64x64_F32E4M3E4M3_SS_TNILNS11_7ScaleInE1ELS14_1ELNS11_9SparseSelE0EEEEEENSI_ISC_NS5_IJNSA_ILi0EEES18_S18_EEEEENS5_IJNS4_10UnderscoreES1B_S1B_EEEEENS4_13SM90_TMA_LOADENS4_14ComposedLayoutINS4_7SwizzleILi1ELi4ELi3EEENS4_25smem_sparse_ptr_flag_bitsILi2ELi8EEENSI_INS5_IJNS5_IJSB_NSA_ILi8EEEEEENS5_IJSJ_NSA_ILi32EEEEEEEEENS5_IJNS5_IJS18_SF_EEESM_EEEEEEEvNS4_8identityES1E_NS1F_INS1G_ILi2ELi4ELi3EEENS4_18smem_ptr_flag_bitsILi8EEENSI_INS5_IJS1K_SF_EEENS5_IJSF_SB_EEEEEEEvS1T_EENS_8epilogue10collective6detail29Sm90TmaWarpSpecializedAdapterINS23_15DefaultEpilogueIfNS5_IJSB_llEEES27_NS22_6thread17LinearCombinationIfLi1EffLNS28_9ScaleType4KindE0ELNS_15FloatRoundStyleE2EfEENS1_15EpilogueDefaultEEEEEvvEEEEvNT_6ParamsE:
        .type           _ZN7cutlass13device_kernelINS_4gemm6kernel13GemmUniversalIN4cute5tupleIJiiiiEEENS1_10collective13CollectiveMmaINS1_43MainloopSm90TmaGmmaWarpSpecializedSparseFP8ILi34ENS5_IJNS4_1CILi1EEESB_SB_EEENS1_32KernelTmaWarpSpecializedPingpongEEENS5_IJNSA_ILi64EEESF_SF_EEENS_12float_e4m3_tENS5_IJNS4_6LayoutINS5_IJiNS5_IJNSA_ILi2EEEiEEEiEEENS5_IJlNS5_IJSB_SJ_EEElEEEEENSI_INS5_IJNS5_IJSF_iEEESP_iEEENS5_IJNS5_IJSF_NSA_ILi4096EEEEEENS5_IJSB_lEEElEEEEEEEESH_NS5_IJlSB_lEEENS4_8TiledMMAINS4_8MMA_AtomIJNS4_4SM904GMMA6SPARSE31GMMA_64x64x64_F32E4M3E4M3_SS_TNILNS11_7ScaleInE1ELS14_1ELNS11_9SparseSelE0EEEEEENSI_ISC_NS5_IJNSA_ILi0EEES18_S18_EEEEENS5_IJNS4_10UnderscoreES1B_S1B_EEEEENS4_13SM90_TMA_LOADENS4_14ComposedLayoutINS4_7SwizzleILi1ELi4ELi3EEENS4_25smem_sparse_ptr_flag_bitsILi2ELi8EEENSI_INS5_IJNS5_IJSB_NSA_ILi8EEEEEENS5_IJSJ_NSA_ILi32EEEEEEEEENS5_IJNS5_IJS18_SF_EEESM_EEEEEEEvNS4_8identityES1E_NS1F_INS1G_ILi2ELi4ELi3EEENS4_18smem_ptr_flag_bitsILi8EEENSI_INS5_IJS1K_SF_EEENS5_IJSF_SB_EEEEEEEvS1T_EENS_8epilogue10collective6detail29Sm90TmaWarpSpecializedAdapterINS23_15DefaultEpilogueIfNS5_IJSB_llEEES27_NS22_6thread17LinearCombinationIfLi1EffLNS28_9ScaleType4KindE0ELNS_15FloatRoundStyleE2EfEENS1_15EpilogueDefaultEEEEEvvEEEEvNT_6ParamsE,@function
        .size           _ZN7cutlass13device_kernelINS_4gemm6kernel13GemmUniversalIN4cute5tupleIJiiiiEEENS1_10collective13CollectiveMmaINS1_43MainloopSm90TmaGmmaWarpSpecializedSparseFP8ILi34ENS5_IJNS4_1CILi1EEESB_SB_EEENS1_32KernelTmaWarpSpecializedPingpongEEENS5_IJNSA_ILi64EEESF_SF_EEENS_12float_e4m3_tENS5_IJNS4_6LayoutINS5_IJiNS5_IJNSA_ILi2EEEiEEEiEEENS5_IJlNS5_IJSB_SJ_EEElEEEEENSI_INS5_IJNS5_IJSF_iEEESP_iEEENS5_IJNS5_IJSF_NSA_ILi4096EEEEEENS5_IJSB_lEEElEEEEEEEESH_NS5_IJlSB_lEEENS4_8TiledMMAINS4_8MMA_AtomIJNS4_4SM904GMMA6SPARSE31GMMA_64x64x64_F32E4M3E4M3_SS_TNILNS11_7ScaleInE1ELS14_1ELNS11_9SparseSelE0EEEEEENSI_ISC_NS5_IJNSA_ILi0EEES18_S18_EEEEENS5_IJNS4_10UnderscoreES1B_S1B_EEEEENS4_13SM90_TMA_LOADENS4_14ComposedLayoutINS4_7SwizzleILi1ELi4ELi3EEENS4_25smem_sparse_ptr_flag_bitsILi2ELi8EEENSI_INS5_IJNS5_IJSB_NSA_ILi8EEEEEENS5_IJSJ_NSA_ILi32EEEEEEEEENS5_IJNS5_IJS18_SF_EEESM_EEEEEEEvNS4_8identityES1E_NS1F_INS1G_ILi2ELi4ELi3EEENS4_18smem_ptr_flag_bitsILi8EEENSI_INS5_IJS1K_SF_EEENS5_IJSF_SB_EEEEEEEvS1T_EENS_8epilogue10collective6detail29Sm90TmaWarpSpecializedAdapterINS23_15DefaultEpilogueIfNS5_IJSB_llEEES27_NS22_6thread17LinearCombinationIfLi1EffLNS28_9ScaleType4KindE0ELNS_15FloatRoundStyleE2EfEENS1_15EpilogueDefaultEEEEEvvEEEEvNT_6ParamsE,(.L_x_191 - _ZN7cutlass13device_kernelINS_4gemm6kernel13GemmUniversalIN4cute5tupleIJiiiiEEENS1_10collective13CollectiveMmaINS1_43MainloopSm90TmaGmmaWarpSpecializedSparseFP8ILi34ENS5_IJNS4_1CILi1EEESB_SB_EEENS1_32KernelTmaWarpSpecializedPingpongEEENS5_IJNSA_ILi64EEESF_SF_EEENS_12float_e4m3_tENS5_IJNS4_6LayoutINS5_IJiNS5_IJNSA_ILi2EEEiEEEiEEENS5_IJlNS5_IJSB_SJ_EEElEEEEENSI_INS5_IJNS5_IJSF_iEEESP_iEEENS5_IJNS5_IJSF_NSA_ILi4096EEEEEENS5_IJSB_lEEElEEEEEEEESH_NS5_IJlSB_lEEENS4_8TiledMMAINS4_8MMA_AtomIJNS4_4SM904GMMA6SPARSE31GMMA_64x64x64_F32E4M3E4M3_SS_TNILNS11_7ScaleInE1ELS14_1ELNS11_9SparseSelE0EEEEEENSI_ISC_NS5_IJNSA_ILi0EEES18_S18_EEEEENS5_IJNS4_10UnderscoreES1B_S1B_EEEEENS4_13SM90_TMA_LOADENS4_14ComposedLayoutINS4_7SwizzleILi1ELi4ELi3EEENS4_25smem_sparse_ptr_flag_bitsILi2ELi8EEENSI_INS5_IJNS5_IJSB_NSA_ILi8EEEEEENS5_IJSJ_NSA_ILi32EEEEEEEEENS5_IJNS5_IJS18_SF_EEESM_EEEEEEEvNS4_8identityES1E_NS1F_INS1G_ILi2ELi4ELi3EEENS4_18smem_ptr_flag_bitsILi8EEENSI_INS5_IJS1K_SF_EEENS5_IJSF_SB_EEEEEEEvS1T_EENS_8epilogue10collective6detail29Sm90TmaWarpSpecializedAdapterINS23_15DefaultEpilogueIfNS5_IJSB_llEEES27_NS22_6thread17LinearCombinationIfLi1EffLNS28_9ScaleType4KindE0ELNS_15FloatRoundStyleE2EfEENS1_15EpilogueDefaultEEEEEvvEEEEvNT_6ParamsE)
        .other          _ZN7cutlass13device_kernelINS_4gemm6kernel13GemmUniversalIN4cute5tupleIJiiiiEEENS1_10collective13CollectiveMmaINS1_43MainloopSm90TmaGmmaWarpSpecializedSparseFP8ILi34ENS5_IJNS4_1CILi1EEESB_SB_EEENS1_32KernelTmaWarpSpecializedPingpongEEENS5_IJNSA_ILi64EEESF_SF_EEENS_12float_e4m3_tENS5_IJNS4_6LayoutINS5_IJiNS5_IJNSA_ILi2EEEiEEEiEEENS5_IJlNS5_IJSB_SJ_EEElEEEEENSI_INS5_IJNS5_IJSF_iEEESP_iEEENS5_IJNS5_IJSF_NSA_ILi4096EEEEEENS5_IJSB_lEEElEEEEEEEESH_NS5_IJlSB_lEEENS4_8TiledMMAINS4_8MMA_AtomIJNS4_4SM904GMMA6SPARSE31GMMA_64x64x64_F32E4M3E4M3_SS_TNILNS11_7ScaleInE1ELS14_1ELNS11_9SparseSelE0EEEEEENSI_ISC_NS5_IJNSA_ILi0EEES18_S18_EEEEENS5_IJNS4_10UnderscoreES1B_S1B_EEEEENS4_13SM90_TMA_LOADENS4_14ComposedLayoutINS4_7SwizzleILi1ELi4ELi3EEENS4_25smem_sparse_ptr_flag_bitsILi2ELi8EEENSI_INS5_IJNS5_IJSB_NSA_ILi8EEEEEENS5_IJSJ_NSA_ILi32EEEEEEEEENS5_IJNS5_IJS18_SF_EEESM_EEEEEEEvNS4_8identityES1E_NS1F_INS1G_ILi2ELi4ELi3EEENS4_18smem_ptr_flag_bitsILi8EEENSI_INS5_IJS1K_SF_EEENS5_IJSF_SB_EEEEEEEvS1T_EENS_8epilogue10collective6detail29Sm90TmaWarpSpecializedAdapterINS23_15DefaultEpilogueIfNS5_IJSB_llEEES27_NS22_6thread17LinearCombinationIfLi1EffLNS28_9ScaleType4KindE0ELNS_15FloatRoundStyleE2EfEENS1_15EpilogueDefaultEEEEEvvEEEEvNT_6ParamsE,@"STO_CUDA_ENTRY STV_DEFAULT"
_ZN7cutlass13device_kernelINS_4gemm6kernel13GemmUniversalIN4cute5tupleIJiiiiEEENS1_10collective13CollectiveMmaINS1_43MainloopSm90TmaGmmaWarpSpecializedSparseFP8ILi34ENS5_IJNS4_1CILi1EEESB_SB_EEENS1_32KernelTmaWarpSpecializedPingpongEEENS5_IJNSA_ILi64EEESF_SF_EEENS_12float_e4m3_tENS5_IJNS4_6LayoutINS5_IJiNS5_IJNSA_ILi2EEEiEEEiEEENS5_IJlNS5_IJSB_SJ_EEElEEEEENSI_INS5_IJNS5_IJSF_iEEESP_iEEENS5_IJNS5_IJSF_NSA_ILi4096EEEEEENS5_IJSB_lEEElEEEEEEEESH_NS5_IJlSB_lEEENS4_8TiledMMAINS4_8MMA_AtomIJNS4_4SM904GMMA6SPARSE31GMMA_64x64x64_F32E4M3E4M3_SS_TNILNS11_7ScaleInE1ELS14_1ELNS11_9SparseSelE0EEEEEENSI_ISC_NS5_IJNSA_ILi0EEES18_S18_EEEEENS5_IJNS4_10UnderscoreES1B_S1B_EEEEENS4_13SM90_TMA_LOADENS4_14ComposedLayoutINS4_7SwizzleILi1ELi4ELi3EEENS4_25smem_sparse_ptr_flag_bitsILi2ELi8EEENSI_INS5_IJNS5_IJSB_NSA_ILi8EEEEEENS5_IJSJ_NSA_ILi32EEEEEEEEENS5_IJNS5_IJS18_SF_EEESM_EEEEEEEvNS4_8identityES1E_NS1F_INS1G_ILi2ELi4ELi3EEENS4_18smem_ptr_flag_bitsILi8EEENSI_INS5_IJS1K_SF_EEENS5_IJSF_SB_EEEEEEEvS1T_EENS_8epilogue10collective6detail29Sm90TmaWarpSpecializedAdapterINS23_15DefaultEpilogueIfNS5_IJSB_llEEES27_NS22_6thread17LinearCombinationIfLi1EffLNS28_9ScaleType4KindE0ELNS_15FloatRoundStyleE2EfEENS1_15EpilogueDefaultEEEEEvvEEEEvNT_6ParamsE:
[----:B------:R-:W-:Y:S01]  /*0000*/  LDC R1, c[0x0][0x28] ;  /* 0x00000a00ff017b82 */ /* 0x000fe20000000800 */
[----:B------:R-:W0:Y:S01]  /*0010*/  S2R R10, SR_TID.X ;  /* 0x00000000000a7919 */ /* 0x000e220000002100 */
[----:B------:R-:W-:Y:S01]  /*0020*/  ELECT P0, URZ, PT ;  /* 0x00000000003f782f */ /* 0x000fe20003800000 */
[----:B------:R-:W-:Y:S01]  /*0030*/  BSSY B0, `(.L_x_0) ;  /* 0x0000012000007945 */ /* 0x000fe20003800000 */
[--C-:B0-----:R-:W-:Y:S02]  /*0040*/  SHF.R.U32.HI R0, RZ, 0x5, R10.reuse ;  /* 0x00000005ff007819 */ /* 0x101fe4000001160a */
[----:B------:R-:W-:-:S03]  /*0050*/  SHF.R.U32.HI R4, RZ, 0x7, R10 ;  /* 0x00000007ff047819 */ /* 0x000fc6000001160a */
[----:B------:R-:W0:Y:S04]  /*0060*/  SHFL.IDX PT, R2, R0, RZ, 0x1f ;  /* 0x00001fff00027589 */ /* 0x000e2800000e0000 */
[----:B------:R1:W2:Y:S01]  /*0070*/  SHFL.IDX PT, R5, R4, RZ, 0x1f ;  /* 0x00001fff04057589 */ /* 0x0002a200000e0000 */
[----:B0-----:R-:W-:-:S13]  /*0080*/  ISETP.NE.OR P0, PT, R2, RZ, !P0 ;  /* 0x000000ff0200720c */ /* 0x001fda0004705670 */
[----:B-12---:R-:W-:Y:S05]  /*0090*/  @P0 BRA `(.L_x_1) ;  /* 0x00000000002c0947 */ /* 0x006fea0003800000 */
[----:B------:R-:W-:Y:S02]  /*00a0*/  ULDC.64 UR4, c[0x0][0x198] ;  /* 0x0000660000047ab9 */ /* 0x000fe40000000a00 */
[----:B------:R-:W-:Y:S02]  /*00b0*/  UIADD3 UR6, UP0, UR4, 0xf0, URZ ;  /* 0x000000f004067890 */ /* 0x000fe4000ff1e03f */
[----:B------:R-:W-:Y:S02]  /*00c0*/  UIADD3 UR8, UP1, UR4, 0x1f0, URZ ;  /* 0x000001f004087890 */ /* 0x000fe4000ff3e03f */
[----:B------:R-:W-:Y:S02]  /*00d0*/  UIADD3 UR4, UP2, UR4, 0x2f0, URZ ;  /* 0x000002f004047890 */ /* 0x000fe4000ff5e03f */
[----:B------:R-:W-:Y:S02]  /*00e0*/  UIADD3.X UR7, URZ, UR5, URZ, UP0, !UPT ;  /* 0x000000053f077290 */ /* 0x000fe400087fe43f */
[----:B------:R-:W-:-:S02]  /*00f0*/  UIADD3.X UR9, URZ, UR5, URZ, UP1, !UPT ;  /* 0x000000053f097290 */ /* 0x000fc40008ffe43f */
[----:B------:R-:W-:-:S05]  /*0100*/  UIADD3.X UR5, URZ, UR5, URZ, UP2, !UPT ;  /* 0x000000053f057290 */ /* 0x000fca00097fe43f */
[----:B------:R0:W-:Y:S02]  /*0110*/  UTMACCTL.PF [UR6] ;  /* 0x00000000060079b9 */ /* 0x0001e40008040000 */
[----:B------:R0:W-:Y:S02]  /*0120*/  UTMACCTL.PF [UR8] ;  /* 0x00000000080079b9 */ /* 0x0001e40008040000 */
[----:B------:R0:W-:Y:S02]  /*0130*/  UTMACCTL.PF [UR4] ;  /* 0x00000000040079b9 */ /* 0x0001e40008040000 */
[----:B0-----:R-:W-:Y:S01]  /*0140*/  NOP ;  /* 0x0000000000007918 */ /* 0x001fe20000000000 */
.L_x_1:
[----:B------:R-:W-:Y:S05]  /*0150*/  BSYNC B0 ;  /* 0x0000000000007941 */ /* 0x000fea0003800000 */
.L_x_0:
[----:B------:R-:W0:Y:S02]  /*0160*/  SHFL.IDX PT, R3, R0, RZ, 0x1f ;  /* 0x00001fff00037589 */ /* 0x000e2400000e0000 */
[----:B0-----:R-:W-:-:S13]  /*0170*/  ISETP.NE.AND P0, PT, R3, RZ, PT ;  /* 0x000000ff0300720c */ /* 0x001fda0003f05270 */
[----:B------:R-:W-:Y:S05]  /*0180*/  @P0 BRA `(.L_x_2) ;  /* 0x0000000400540947 */ /* 0x000fea0003800000 */
[----:B------:R-:W-:Y:S01]  /*0190*/  ELECT P0, URZ, PT ;  /* 0x00000000003f782f */ /* 0x000fe20003800000 */
[----:B------:R-:W-:-:S12]  /*01a0*/  BSSY B0, `(.L_x_2) ;  /* 0x0000053000007945 */ /* 0x000fd80003800000 */
[----:B------:R-:W-:Y:S05]  /*01b0*/  @!P0 BRA `(.L_x_3) ;  /* 0x0000000400448947 */ /* 0x000fea0003800000 */
[----:B------:R-:W0:Y:S01]  /*01c0*/  S2UR UR8, SR_CgaCtaId ;  /* 0x00000000000879c3 */ /* 0x000e220000008800 */
[----:B------:R-:W-:Y:S01]  /*01d0*/  UMOV UR4, 0x400 ;  /* 0x0000040000047882 */ /* 0x000fe20000000000 */
[----:B------:R-:W-:Y:S01]  /*01e0*/  UMOV UR5, 0x1 ;  /* 0x0000000100057882 */ /* 0x000fe20000000000 */
[----:B------:R-:W-:Y:S02]  /*01f0*/  UMOV UR6, 0x80 ;  /* 0x0000008000067882 */ /* 0x000fe40000000000 */
[----:B------:R-:W-:-:S04]  /*0200*/  UIADD3 UR6, -UR6, 0x100000, URZ ;  /* 0x0010000006067890 */ /* 0x000fc8000fffe13f */
[----:B------:R-:W-:Y:S02]  /*0210*/  USHF.L.U32 UR7, UR6, 0xb, URZ ;  /* 0x0000000b06077899 */ /* 0x000fe4000800063f */
[----:B------:R-:W-:Y:S02]  /*0220*/  USHF.L.U32 UR6, UR6, 0x1, URZ ;  /* 0x0000000106067899 */ /* 0x000fe4000800063f */
[----:B0-----:R-:W-:Y:S02]  /*0230*/  ULEA UR8, UR8, UR4, 0x18 ;  /* 0x0000000408087291 */ /* 0x001fe4000f8ec03f */
[----:B------:R-:W-:-:S04]  /*0240*/  UIADD3 UR4, -UR5, 0x100000, URZ ;  /* 0x0010000005047890 */ /* 0x000fc8000fffe13f */
[----:B------:R-:W-:Y:S02]  /*0250*/  USHF.L.U32 UR5, UR4, 0xb, URZ ;  /* 0x0000000b04057899 */ /* 0x000fe4000800063f */
[----:B------:R-:W-:Y:S01]  /*0260*/  USHF.L.U32 UR4, UR4, 0x1, URZ ;  /* 0x0000000104047899 */ /* 0x000fe2000800063f */
[----:B------:R-:W0:Y:S11]  /*0270*/  FENCE.VIEW.ASYNC.S ;  /* 0x00000000000073c6 */ /* 0x000e360000000000 */
[----:B0-----:R0:W1:Y:S01]  /*0280*/  SYNCS.EXCH.64 URZ, [UR8], UR4 ;  /* 0x00000004083f75b2 */ /* 0x0010620008000100 */
[----:B------:R0:W2:Y:S01]  /*0290*/  SYNCS.EXCH.64 URZ, [UR8+0x110], UR6 ;  /* 0x00011006083f75b2 */ /* 0x0000a20008000100 */
[----:B------:R0:W3:Y:S01]  /*02a0*/  SYNCS.EXCH.64 URZ, [UR8+0x8], UR4 ;  /* 0x00000804083f75b2 */ /* 0x0000e20008000100 */
[----:B------:R0:W4:Y:S01]  /*02b0*/  SYNCS.EXCH.64 URZ, [UR8+0x118], UR6 ;  /* 0x00011806083f75b2 */ /* 0x0001220008000100 */
[----:B------:R0:W0:Y:S01]  /*02c0*/  SYNCS.EXCH.64 URZ, [UR8+0x10], UR4 ;  /* 0x00001004083f75b2 */ /* 0x0000220008000100 */
        /* <DEDUP_REMOVED lines=63> */
[----:B-1234-:R-:W-:Y:S01]  /*06c0*/  NOP ;  /* 0x0000000000007918 */ /* 0x01efe20000000000 */
.L_x_3:
[----:B0-----:R-:W-:Y:S05]  /*06d0*/  BSYNC B0 ;  /* 0x0000000000007941 */ /* 0x001fea0003800000 */
.L_x_2:
[----:B------:R-:W0:Y:S01]  /*06e0*/  SHFL.IDX PT, R6, R0, RZ, 0x1f ;  /* 0x00001fff00067589 */ /* 0x000e2200000e0000 */
[----:B------:R-:W-:Y:S01]  /*06f0*/  ELECT P0, URZ, PT ;  /* 0x00000000003f782f */ /* 0x000fe20003800000 */
[----:B------:R-:W-:Y:S01]  /*0700*/  NOP ;  /* 0x0000000000007918 */ /* 0x000fe20000000000 */
[----:B------:R-:W-:Y:S01]  /*0710*/  ELECT P1, URZ, PT ;  /* 0x00000000003f782f */ /* 0x000fe20003820000 */
[----:B------:R-:W1:Y:S01]  /*0720*/  SHFL.IDX PT, R3, R0, RZ, 0x1f ;  /* 0x00001fff00037589 */ /* 0x000e6200000e0000 */
[----:B------:R-:W-:Y:S01]  /*0730*/  UMOV UR4, 0x20 ;  /* 0x0000002000047882 */ /* 0x000fe20000000000 */
[----:B------:R-:W-:Y:S01]  /*0740*/  UMOV UR11, 0x80 ;  /* 0x00000080000b7882 */ /* 0x000fe20000000000 */
[----:B------:R-:W-:Y:S01]  /*0750*/  NOP ;  /* 0x0000000000007918 */ /* 0x000fe20000000000 */
[----:B------:R-:W2:Y:S01]  /*0760*/  SHFL.IDX PT, R4, R4, RZ, 0x1f ;  /* 0x00001fff04047589 */ /* 0x000ea200000e0000 */
[C---:B------:R-:W-:Y:S01]  /*0770*/  VIADD R33, R5.reuse, 0xffffffff ;  /* 0xffffffff05217836 */ /* 0x040fe20000000000 */
[----:B------:R-:W-:Y:S01]  /*0780*/  ULDC.64 UR22, c[0x0][0x208] ;  /* 0x0000820000167ab9 */ /* 0x000fe20000000a00 */
[----:B------:R-:W-:-:S03]  /*0790*/  ISETP.NE.AND P2, PT, R5, RZ, PT ;  /* 0x000000ff0500720c */ /* 0x000fc60003f45270 */
[----:B------:R-:W-:Y:S02]  /*07a0*/  ISETP.GE.U32.AND P3, PT, R33, 0x2, PT ;  /* 0x000000022100780c */ /* 0x000fe40003f66070 */
[----:B0-----:R-:W-:Y:S02]  /*07b0*/  ISETP.NE.OR P0, PT, R6, RZ, !P0 ;  /* 0x000000ff0600720c */ /* 0x001fe40004705670 */
[----:B-1----:R-:W-:Y:S02]  /*07c0*/  ISETP.NE.OR P1, PT, R3, RZ, !P1 ;  /* 0x000000ff0300720c */ /* 0x002fe40004f25670 */
[----:B------:R-:W-:Y:S02]  /*07d0*/  SHF.R.S32.HI R3, RZ, 0x1f, R2 ;  /* 0x0000001fff037819 */ /* 0x000fe40000011402 */
[----:B--2---:R-:W-:Y:S02]  /*07e0*/  R2UR UR18, R4 ;  /* 0x00000000041272ca */ /* 0x004fe400000e0000 */
[----:B------:R-:W-:-:S05]  /*07f0*/  LEA.HI R3, R3, R2, RZ, 0x2 ;  /* 0x0000000203037211 */ /* 0x000fca00078f10ff */
[----:B------:R-:W-:Y:S01]  /*0800*/  VOTEU.ALL UP0, P0 ;  /* 0x00000000003f7886 */ /* 0x000fe20000000000 */
[----:B------:R-:W-:Y:S01]  /*0810*/  LOP3.LUT R3, R3, 0xfffffffc, RZ, 0xc0, !PT ;  /* 0xfffffffc03037812 */ /* 0x000fe200078ec0ff */
[----:B------:R-:W-:-:S03]  /*0820*/  VOTEU.ALL UP1, P1 ;  /* 0x00000000003f7886 */ /* 0x000fc60000820000 */
[----:B------:R-:W0:Y:S01]  /*0830*/  @!UP0 S2UR UR7, SR_CgaCtaId ;  /* 0x00000000000789c3 */ /* 0x000e220000008800 */
[----:B------:R-:W-:Y:S01]  /*0840*/  @!UP0 UMOV UR6, 0x400 ;  /* 0x0000040000068882 */ /* 0x000fe20000000000 */
[----:B------:R-:W-:-:S04]  /*0850*/  @!UP0 UIADD3 UR4, -UR4, 0x100000, URZ ;  /* 0x0010000004048890 */ /* 0x000fc8000fffe13f */
[----:B------:R-:W-:Y:S02]  /*0860*/  @!UP0 USHF.L.U32 UR5, UR4, 0xb, URZ ;  /* 0x0000000b04058899 */ /* 0x000fe4000800063f */
[----:B------:R-:W-:Y:S01]  /*0870*/  @!UP0 USHF.L.U32 UR4, UR4, 0x1, URZ ;  /* 0x0000000104048899 */ /* 0x000fe2000800063f */
[----:B------:R-:W-:Y:S01]  /*0880*/  IMAD.IADD R20, R2, 0x1, -R3 ;  /* 0x0000000102147824 */ /* 0x000fe200078e0a03 */
[----:B------:R-:W-:Y:S01]  /*0890*/  @!UP1 UMOV UR9, 0x400 ;  /* 0x0000040000099882 */ /* 0x000fe20000000000 */
[----:B------:R-:W-:Y:S01]  /*08a0*/  VOTEU.ALL UP2, P1 ;  /* 0x00000000003f7886 */ /* 0x000fe20000840000 */
[----:B------:R-:W-:Y:S01]  /*08b0*/  VOTEU.ALL UP3, P1 ;  /* 0x00000000003f7886 */ /* 0x000fe20000860000 */
[----:B------:R-:W-:Y:S01]  /*08c0*/  VOTEU.ALL UP4, P1 ;  /* 0x00000000003f7886 */ /* 0x000fe20000880000 */
[----:B------:R-:W1:Y:S01]  /*08d0*/  @!UP1 S2UR UR10, SR_CgaCtaId ;  /* 0x00000000000a99c3 */ /* 0x000e620000008800 */
[----:B------:R-:W-:Y:S01]  /*08e0*/  VOTEU.ALL UP5, P1 ;  /* 0x00000000003f7886 */ /* 0x000fe200008a0000 */
[----:B------:R-:W-:-:S04]  /*08f0*/  SHF.R.S32.HI R3, RZ, 0x1f, R10 ;  /* 0x0000001fff037819 */ /* 0x000fc8000001140a */
[----:B------:R-:W-:-:S04]  /*0900*/  LEA.HI R3, R3, R10, RZ, 0x7 ;  /* 0x0000000a03037211 */ /* 0x000fc800078f38ff */
[----:B------:R-:W-:-:S05]  /*0910*/  LOP3.LUT R3, R3, 0xffffff80, RZ, 0xc0, !PT ;  /* 0xffffff8003037812 */ /* 0x000fca00078ec0ff */
[----:B------:R-:W-:Y:S01]  /*0920*/  IMAD.IADD R11, R10, 0x1, -R3 ;  /* 0x000000010a0b7824 */ /* 0x000fe200078e0a03 */
[----:B0-----:R-:W-:Y:S02]  /*0930*/  @!UP0 ULEA UR8, UR7, UR6, 0x18 ;  /* 0x0000000607088291 */ /* 0x001fe4000f8ec03f */
[----:B------:R-:W-:-:S04]  /*0940*/  @!UP1 UIADD3 UR6, -UR11, 0x100000, URZ ;  /* 0x001000000b069890 */ /* 0x000fc8000fffe13f */
[----:B------:R-:W-:Y:S02]  /*0950*/  @!UP1 USHF.L.U32 UR7, UR6, 0xb, URZ ;  /* 0x0000000b06079899 */ /* 0x000fe4000800063f */
[----:B------:R-:W-:Y:S01]  /*0960*/  @!UP1 USHF.L.U32 UR6, UR6, 0x1, URZ ;  /* 0x0000000106069899 */ /* 0x000fe2000800063f */
[----:B------:R-:W-:Y:S01]  /*0970*/  VOTEU.ALL UP0, P0 ;  /* 0x00000000003f7886 */ /* 0x000fe20000000000 */
[----:B-1----:R-:W-:Y:S01]  /*0980*/  @!UP1 ULEA UR9, UR10, UR9, 0x18 ;  /* 0x000000090a099291 */ /* 0x002fe2000f8ec03f */
[----:B------:R-:W-:Y:S02]  /*0990*/  VOTEU.ALL UP1, P0 ;  /* 0x00000000003f7886 */ /* 0x000fe40000020000 */
[----:B------:R-:W-:Y:S01]  /*09a0*/  ULDC.64 UR10, c[0x0][0x698] ;  /* 0x0001a600000a7ab9 */ /* 0x000fe20000000a00 */
[----:B------:R-:W-:Y:S01]  /*09b0*/  ISETP.NE.AND P0, PT, R20, 0x3, PT ;  /* 0x000000031400780c */ /* 0x000fe20003f05270 */
[----:B------:R-:W0:Y:S02]  /*09c0*/  FENCE.VIEW.ASYNC.S ;  /* 0x00000000000073c6 */ /* 0x000e240000000000 */
[----:B0-----:R0:W1:Y:S01]  /*09d0*/  @!UP0 SYNCS.EXCH.64 URZ, [UR8+0x250], UR4 ;  /* 0x00025004083f85b2 */ /* 0x0010620008000100 */
[----:B------:R-:W-:-:S02]  /*09e0*/  ISETP.NE.U32.AND P1, PT, RZ, UR10, PT ;  /* 0x0000000aff007c0c */ /* 0x000fc4000bf25070 */
[----:B------:R-:W-:Y:S02]  /*09f0*/  ISETP.EQ.OR P0, PT, R20, RZ, !P0 ;  /* 0x000000ff1400720c */ /* 0x000fe40004702670 */
[----:B------:R-:W-:Y:S02]  /*0a00*/  ISETP.NE.AND.EX P1, PT, RZ, UR11, PT, P1 ;  /* 0x0000000bff007c0c */ /* 0x000fe4000bf25310 */
[----:B------:R-:W-:-:S04]  /*0a10*/  ISETP.EQ.AND P0, PT, R5, RZ, P0 ;  /* 0x000000ff0500720c */ /* 0x000fc80000702270 */
[----:B------:R-:W-:-:S04]  /*0a20*/  SEL R6, RZ, 0x1, !P0 ;  /* 0x00000001ff067807 */ /* 0x000fc80004000000 */
[----:B------:R-:W-:Y:S01]  /*0a30*/  SEL R6, R6, 0x2, P3 ;  /* 0x0000000206067807 */ /* 0x000fe20001800000 */
[----:B------:R0:W1:Y:S01]  /*0a40*/  @!UP1 SYNCS.EXCH.64 URZ, [UR8+0x258], UR4 ;  /* 0x00025804083f95b2 */ /* 0x0000620008000100 */
[----:B------:R-:W-:Y:S01]  /*0a50*/  NOP ;  /* 0x0000000000007918 */ /* 0x000fe20000000000 */
[----:B------:R0:W1:Y:S01]  /*0a60*/  @!UP2 SYNCS.EXCH.64 URZ, [UR9+0x230], UR6 ;  /* 0x00023006093fa5b2 */ /* 0x0000620008000100 */
[----:B------:R0:W1:Y:S01]  /*0a70*/  @!UP3 SYNCS.EXCH.64 URZ, [UR9+0x238], UR6 ;  /* 0x00023806093fb5b2 */ /* 0x0000620008000100 */
[----:B------:R0:W1:Y:S01]  /*0a80*/  @!UP4 SYNCS.EXCH.64 URZ, [UR9+0x240], UR6 ;  /* 0x00024006093fc5b2 */ /* 0x0000620008000100 */
[----:B------:R0:W1:Y:S01]  /*0a90*/  @!UP5 SYNCS.EXCH.64 URZ, [UR9+0x248], UR6 ;  /* 0x00024806093fd5b2 */ /* 0x0000620008000100 */
[----:B------:R-:W-:Y:S01]  /*0aa0*/  NOP ;  /* 0x0000000000007918 */ /* 0x000fe20000000000 */
[----:B-1----:R-:W-:Y:S06]  /*0ab0*/  BAR.SYNC.DEFER_BLOCKING 0x0 ;  /* 0x0000000000007b1d */ /* 0x002fec0000010000 */
[----:B0-----:R-:W-:Y:S05]  /*0ac0*/  @!P1 BRA `(.L_x_4) ;  /* 0x00000000001c9947 */ /* 0x001fea0003800000 */
[----:B------:R-:W0:Y:S02]  /*0ad0*/  LDC.64 R2, c[0x0][0x698] ;  /* 0x0001a600ff027b82 */ /* 0x000e240000000a00 */
[----:B0-----:R-:W2:Y:S02]  /*0ae0*/  LDG.E.64 R2, desc[UR22][R2.64] ;  /* 0x0000001602027981 */ /* 0x001ea4000c1e1b00 */
[----:B--2---:R-:W-:-:S04]  /*0af0*/  ISETP.NE.U32.AND P0, PT, R2, RZ, PT ;  /* 0x000000ff0200720c */ /* 0x004fc80003f05070 */
[----:B------:R-:W-:-:S13]  /*0b00*/  ISETP.NE.AND.EX P0, PT, R3, RZ, PT, P0 ;  /* 0x000000ff0300720c */ /* 0x000fda0003f05300 */
[----:B------:R-:W-:Y:S05]  /*0b10*/  @!P0 BRA `(.L_x_4) ;  /* 0x0000000000088947 */ /* 0x000fea0003800000 */
[----:B------:R2:W5:Y:S01]  /*0b20*/  LD.E R7, desc[UR22][R2.64] ;  /* 0x0000001602077980 */ /* 0x000562000c101900 */
[----:B------:R-:W-:Y:S05]  /*0b30*/  BRA `(.L_x_5) ;  /* 0x0000000000207947 */ /* 0x000fea0003800000 */
.L_x_4:
[----:B------:R-:W-:Y:S02]  /*0b40*/  ULDC.64 UR4, c[0x0][0x688] ;  /* 0x0001a20000047ab9 */ /* 0x000fe40000000a00 */
[----:B------:R-:W-:-:S04]  /*0b50*/  ISETP.NE.U32.AND P0, PT, RZ, UR4, PT ;  /* 0x00000004ff007c0c */ /* 0x000fc8000bf05070 */
[----:B------:R-:W-:-:S13]  /*0b60*/  ISETP.NE.AND.EX P0, PT, RZ, UR5, PT, P0 ;  /* 0x00000005ff007c0c */ /* 0x000fda000bf05300 */
[----:B------:R-:W-:Y:S05]  /*0b70*/  @!P0 BRA `(.L_x_6) ;  /* 0x00000000000c8947 */ /* 0x000fea0003800000 */
[----:B------:R-:W0:Y:S02]  /*0b80*/  LDC.64 R2, c[0x0][0x688] ;  /* 0x0001a200ff027b82 */ /* 0x000e240000000a00 */
[----:B0-----:R0:W5:Y:S01]  /*0b90*/  LDG.E R7, desc[UR22][R2.64] ;  /* 0x0000001602077981 */ /* 0x001162000c1e1900 */
[----:B------:R-:W-:Y:S05]  /*0ba0*/  BRA `(.L_x_5) ;  /* 0x0000000000047947 */ /* 0x000fea0003800000 */
.L_x_6:
[----:B------:R-:W1:Y:S02]  /*0bb0*/  LDC R7, c[0x0][0x680] ;  /* 0x0001a000ff077b82 */ /* 0x000e640000000800 */
.L_x_5:
[----:B------:R-:W-:Y:S02]  /*0bc0*/  ULDC.64 UR4, c[0x0][0x6a0] ;  /* 0x0001a80000047ab9 */ /* 0x000fe40000000a00 */
[----:B------:R-:W-:-:S04]  /*0bd0*/  ISETP.NE.U32.AND P0, PT, RZ, UR4, PT ;  /* 0x00000004ff007c0c */ /* 0x000fc8000bf05070 */
[----:B------:R-:W-:-:S13]  /*0be0*/  ISETP.NE.AND.EX P0, PT, RZ, UR5, PT, P0 ;  /* 0x00000005ff007c0c */ /* 0x000fda000bf05300 */
[----:B------:R-:W-:Y:S05]  /*0bf0*/  @!P0 BRA `(.L_x_7) ;  /* 0x00000000001c8947 */ /* 0x000fea0003800000 */
[----:B0-2---:R-:W0:Y:S02]  /*0c00*/  LDC.64 R2, c[0x0][0x6a0] ;  /* 0x0001a800ff027b82 */ /* 0x005e240000000a00 */
[----:B0-----:R-:W2:Y:S02]  /*0c10*/  LDG.E.64 R2, desc[UR22][R2.64] ;  /* 0x0000001602027981 */ /* 0x001ea4000c1e1b00 */
[----:B--2---:R-:W-:-:S04]  /*0c20*/  ISETP.NE.U32.AND P0, PT, R2, RZ, PT ;  /* 0x000000ff0200720c */ /* 0x004fc80003f05070 */
[----:B------:R-:W-:-:S13]  /*0c30*/  ISETP.NE.AND.EX P0, PT, R3, RZ, PT, P0 ;  /* 0x000000ff0300720c */ /* 0x000fda0003f05300 */
[----:B------:R-:W-:Y:S05]  /*0c40*/  @!P0 BRA `(.L_x_7) ;  /* 0x0000000000088947 */ /* 0x000fea0003800000 */
[----:B------:R0:W5:Y:S01]  /*0c50*/  LD.E R13, desc[UR22][R2.64] ;  /* 0x00000016020d7980 */ /* 0x000162000c101900 */
[----:B------:R-:W-:Y:S05]  /*0c60*/  BRA `(.L_x_8) ;  /* 0x0000000000207947 */ /* 0x000fea0003800000 */
.L_x_7:
[----:B------:R-:W-:Y:S02]  /*0c70*/  ULDC.64 UR4, c[0x0][0x690] ;  /* 0x0001a40000047ab9 */ /* 0x000fe40000000a00 */
[----:B------:R-:W-:-:S04]  /*0c80*/  ISETP.NE.U32.AND P0, PT, RZ, UR4, PT ;  /* 0x00000004ff007c0c */ /* 0x000fc8000bf05070 */
[----:B------:R-:W-:-:S13]  /*0c90*/  ISETP.NE.AND.EX P0, PT, RZ, UR5, PT, P0 ;  /* 0x00000005ff007c0c */ /* 0x000fda000bf05300 */
[----:B------:R-:W-:Y:S05]  /*0ca0*/  @!P0 BRA `(.L_x_9) ;  /* 0x00000000000c8947 */ /* 0x000fea0003800000 */
[----:B0-2---:R-:W0:Y:S02]  /*0cb0*/  LDC.64 R2, c[0x0][0x690] ;  /* 0x0001a400ff027b82 */ /* 0x005e240000000a00 */
[----:B0-----:R4:W5:Y:S01]  /*0cc0*/  LDG.E R13, desc[UR22][R2.64] ;  /* 0x00000016020d7981 */ /* 0x001962000c1e1900 */
[----:B------:R-:W-:Y:S05]  /*0cd0*/  BRA `(.L_x_8) ;  /* 0x0000000000047947 */ /* 0x000fea0003800000 */
.L_x_9:
[----:B------:R-:W3:Y:S02]  /*0ce0*/  LDC R13, c[0x0][0x684] ;  /* 0x0001a100ff0d7b82 */ /* 0x000ee40000000800 */
.L_x_8:
[----:B------:R-:W1:Y:S01]  /*0cf0*/  LDC R0, c[0x0][0x75c] ;  /* 0x0001d700ff007b82 */ /* 0x000e620000000800 */
[----:B------:R-:W0:Y:S01]  /*0d00*/  S2R R21, SR_CTAID.Y ;  /* 0x0000000000157919 */ /* 0x000e220000002600 */
[----:B------:R-:W-:Y:S01]  /*0d10*/  ULDC UR8, c[0x0][0x604] ;  /* 0x0001810000087ab9 */ /* 0x000fe20000000800 */
[----:B------:R-:W-:Y:S01]  /*0d20*/  ISETP.NE.AND P0, PT, R5, 0x2, PT ;  /* 0x000000020500780c */ /* 0x000fe20003f05270 */
[----:B------:R-:W-:Y:S01]  /*0d30*/  UIADD3 UR8, UR8, 0x1f, URZ ;  /* 0x0000001f08087890 */ /* 0x000fe2000fffe03f */
[----:B------:R-:W3:Y:S01]  /*0d40*/  S2R R14, SR_CTAID.X ;  /* 0x00000000000e7919 */ /* 0x000ee20000002500 */
[----:B------:R-:W-:Y:S01]  /*0d50*/  UMOV UR5, URZ ;  /* 0x0000003f00057c82 */ /* 0x000fe20008000000 */
[----:B------:R-:W-:Y:S01]  /*0d60*/  UMOV UR4, URZ ;  /* 0x0000003f00047c82 */ /* 0x000fe20008000000 */
[----:B------:R-:W-:-:S04]  /*0d70*/  USHF.R.S32.HI UR9, URZ, 0x1f, UR8 ;  /* 0x0000001f3f097899 */ /* 0x000fc80008011408 */
[----:B------:R-:W-:-:S04]  /*0d80*/  ULEA.HI UR9, UR9, UR8, URZ, 0x5 ;  /* 0x0000000809097291 */ /* 0x000fc8000f8f283f */
[----:B------:R-:W-:Y:S01]  /*0d90*/  USHF.R.S32.HI UR14, URZ, 0x5, UR9 ;  /* 0x000000053f0e7899 */ /* 0x000fe20008011409 */
[----:B-1----:R-:W-:-:S13]  /*0da0*/  ISETP.NE.AND P3, PT, R0, 0x1, PT ;  /* 0x000000010000780c */ /* 0x002fda0003f65270 */
[----:B------:R-:W3:Y:S01]  /*0db0*/  @P3 LDC R15, c[0x0][0x10] ;  /* 0x00000400ff0f3b82 */ /* 0x000ee20000000800 */
[----:B0-2-4-:R-:W-:Y:S02]  /*0dc0*/  @P3 IMAD.MOV.U32 R2, RZ, RZ, R21 ;  /* 0x000000ffff023224 */ /* 0x015fe400078e0015 */
[----:B------:R-:W-:Y:S02]  /*0dd0*/  @P3 IMAD.MOV.U32 R3, RZ, RZ, RZ ;  /* 0x000000ffff033224 */ /* 0x000fe400078e00ff */
[----:B------:R-:W-:-:S03]  /*0de0*/  @P3 IMAD.MOV.U32 R5, RZ, RZ, RZ ;  /* 0x000000ffff053224 */ /* 0x000fc600078e00ff */
[----:B------:R-:W0:Y:S01]  /*0df0*/  @!P3 LDC R9, c[0x0][0xc] ;  /* 0x00000300ff09bb82 */ /* 0x000e220000000800 */
[----:B------:R-:W-:Y:S01]  /*0e00*/  ULDC UR6, c[0x0][0xc] ;  /* 0x0000030000067ab9 */ /* 0x000fe20000000800 */
[----:B------:R-:W-:Y:S02]  /*0e10*/  ULDC UR7, c[0x0][0x10] ;  /* 0x0000040000077ab9 */ /* 0x000fe40000000800 */
[----:B------:R-:W-:-:S04]  /*0e20*/  UIMAD.WIDE.U32 UR6, UR6, UR7, URZ ;  /* 0x00000007060672a5 */ /* 0x000fc8000f8e003f */
[----:B------:R-:W1:Y:S01]  /*0e30*/  LDC R8, c[0x0][0x14] ;  /* 0x00000500ff087b82 */ /* 0x000e620000000800 */
[----:B---3--:R-:W-:-:S04]  /*0e40*/  @P3 IMAD.WIDE.U32 R2, R14, R15, R2 ;  /* 0x0000000f0e023225 */ /* 0x008fc800078e0002 */
[----:B------:R-:W-:Y:S02]  /*0e50*/  IMAD.MOV.U32 R15, RZ, RZ, RZ ;  /* 0x000000ffff0f7224 */ /* 0x000fe400078e00ff */
[----:B------:R-:W-:Y:S02]  /*0e60*/  @P3 IMAD.IADD R3, R3, 0x1, R5 ;  /* 0x0000000103033824 */ /* 0x000fe400078e0205 */
[----:B0-----:R-:W-:-:S04]  /*0e70*/  @!P3 IMAD.WIDE.U32 R4, R9, R21, R14 ;  /* 0x000000150904b225 */ /* 0x001fc800078e000e */
[----:B------:R-:W-:Y:S02]  /*0e80*/  @!P3 IMAD.MOV.U32 R2, RZ, RZ, R4 ;  /* 0x000000ffff02b224 */ /* 0x000fe400078e0004 */
[----:B------:R-:W-:Y:S02]  /*0e90*/  @!P3 IMAD.MOV.U32 R3, RZ, RZ, R5 ;  /* 0x000000ffff03b224 */ /* 0x000fe400078e0005 */
[C---:B-1----:R-:W-:Y:S02]  /*0ea0*/  IMAD R17, R8.reuse, UR7, RZ ;  /* 0x0000000708117c24 */ /* 0x042fe4000f8e02ff */
[----:B------:R-:W-:Y:S01]  /*0eb0*/  IMAD.WIDE.U32 R8, R8, UR6, RZ ;  /* 0x0000000608087c25 */ /* 0x000fe2000f8e00ff */
[----:B------:R-:W-:-:S03]  /*0ec0*/  ULDC.64 UR6, c[0x0][0x750] ;  /* 0x0001d40000067ab9 */ /* 0x000fc60000000a00 */
[----:B------:R-:W-:Y:S01]  /*0ed0*/  IMAD.IADD R12, R9, 0x1, R17 ;  /* 0x00000001090c7824 */ /* 0x000fe200078e0211 */
[----:B------:R-:W-:Y:S06]  /*0ee0*/  @P0 BRA `(.L_x_10) ;  /* 0x0000000000200947 */ /* 0x000fec0003800000 */
[----:B------:R-:W-:Y:S01]  /*0ef0*/  UISETP.GE.U32.AND UP0, UPT, UR14, 0x22, UPT ;  /* 0x000000220e00788c */ /* 0x000fe2000bf06070 */
[----:B------:R-:W-:Y:S01]  /*0f00*/  IADD3 R2, P0, R2, R8, RZ ;  /* 0x0000000802027210 */ /* 0x000fe20007f1e0ff */
[----:B------:R-:W-:-:S04]  /*0f10*/  UIMAD.WIDE.U32 UR4, UR14, -0xf0f0f0f, URZ ;  /* 0xf0f0f0f10e0478a5 */ /* 0x000fc8000f8e003f */
[----:B------:R-:W-:Y:S01]  /*0f20*/  USHF.R.U32.HI UR5, URZ, 0x5, UR5 ;  /* 0x000000053f057899 */ /* 0x000fe20008011605 */
[----:B------:R-:W-:Y:S02]  /*0f30*/  IMAD.X R3, R12, 0x1, R3, P0 ;  /* 0x000000010c037824 */ /* 0x000fe400000e0603 */
[----:B------:R-:W-:Y:S02]  /*0f40*/  UMOV UR4, URZ ;  /* 0x0000003f00047c82 */ /* 0x000fe40008000000 */
[----:B------:R-:W-:Y:S02]  /*0f50*/  @UP0 ULOP3.LUT UR4, UR5, 0x1, URZ, 0xc0, !UPT ;  /* 0x0000000105040892 */ /* 0x000fe4000f8ec03f */
[----:B------:R-:W-:-:S12]  /*0f60*/  UIMAD UR5, UR5, -0x22, UR14 ;  /* 0xffffffde050578a4 */ /* 0x000fd8000f8e020e */
.L_x_10:
[----:B------:R-:W-:Y:S01]  /*0f70*/  ISETP.GE.U32.AND P0, PT, R2, UR6, PT ;  /* 0x0000000602007c0c */ /* 0x000fe2000bf06070 */
[----:B------:R-:W-:Y:S01]  /*0f80*/  IMAD.MOV.U32 R0, RZ, RZ, -0x1 ;  /* 0xffffffffff007424 */ /* 0x000fe200078e00ff */
[----:B------:R-:W-:Y:S01]  /*0f90*/  PRMT R16, RZ, 0x7610, R16 ;  /* 0x00007610ff107816 */ /* 0x000fe20000000010 */
[----:B------:R-:W-:Y:S01]  /*0fa0*/  IMAD.MOV.U32 R4, RZ, RZ, -0x1 ;  /* 0xffffffffff047424 */ /* 0x000fe200078e00ff */
[----:B------:R-:W-:Y:S01]  /*0fb0*/  ISETP.GE.U32.AND.EX P0, PT, R3, UR7, PT, P0 ;  /* 0x0000000703007c0c */ /* 0x000fe2000bf06100 */
[----:B------:R-:W-:-:S12]  /*0fc0*/  IMAD.MOV.U32 R5, RZ, RZ, -0x1 ;  /* 0xffffffffff057424 */ /* 0x000fd800078e00ff */
[----:B------:R-:W-:Y:S05]  /*0fd0*/  @P0 BRA `(.L_x_11) ;  /* 0x00000004005c0947 */ /* 0x000fea0003800000 */
[----:B------:R-:W0:Y:S01]  /*0fe0*/  LDC.64 R24, c[0x0][0x728] ;  /* 0x0001ca00ff187b82 */ /* 0x000e220000000a00 */
[----:B------:R-:W-:Y:S02]  /*0ff0*/  IMAD.MOV.U32 R4, RZ, RZ, R2 ;  /* 0x000000ffff047224 */ /* 0x000fe400078e0002 */
[----:B------:R-:W-:-:S05]  /*1000*/  IMAD.MOV.U32 R5, RZ, RZ, R3 ;  /* 0x000000ffff057224 */ /* 0x000fca00078e0003 */
[----:B------:R-:W1:Y:S08]  /*1010*/  LDC R0, c[0x0][0x730] ;  /* 0x0001cc00ff007b82 */ /* 0x000e700000000800 */
[----:B------:R-:W2:Y:S01]  /*1020*/  LDC.64 R26, c[0x0][0x720] ;  /* 0x0001c800ff1a7b82 */ /* 0x000ea20000000a00 */
[----:B0-----:R-:W-:-:S04]  /*1030*/  ISETP.NE.U32.AND P0, PT, R24, RZ, PT ;  /* 0x000000ff1800720c */ /* 0x001fc80003f05070 */
[----:B------:R-:W-:-:S13]  /*1040*/  ISETP.NE.AND.EX P0, PT, R25, RZ, PT, P0 ;  /* 0x000000ff1900720c */ /* 0x000fda0003f05300 */
[----:B-12---:R-:W-:Y:S05]  /*1050*/  @!P0 BRA `(.L_x_12) ;  /* 0x0000000000288947 */ /* 0x006fea0003800000 */
[----:B------:R-:W0:Y:S02]  /*1060*/  LDC R19, c[0x0][0x734] ;  /* 0x0001cd00ff137b82 */ /* 0x000e240000000800 */
[----:B0-----:R-:W-:-:S05]  /*1070*/  IADD3 R19, P0, R2, R19, RZ ;  /* 0x0000001302137210 */ /* 0x001fca0007f1e0ff */
[----:B------:R-:W-:-:S04]  /*1080*/  IMAD.X R23, RZ, RZ, R3, P0 ;  /* 0x000000ffff177224 */ /* 0x000fc800000e0603 */
[----:B------:R-:W-:-:S04]  /*1090*/  IMAD.WIDE.U32 R4, R23, R24, RZ ;  /* 0x0000001817047225 */ /* 0x000fc800078e00ff */
[----:B------:R-:W-:-:S04]  /*10a0*/  IMAD.WIDE.U32 R16, P0, R19, R25, R4 ;  /* 0x0000001913107225 */ /* 0x000fc80007800004 */
[----:B------:R-:W-:-:S04]  /*10b0*/  IMAD.WIDE.U32 R4, R19, R24, RZ ;  /* 0x0000001813047225 */ /* 0x000fc800078e00ff */
[----:B------:R-:W-:Y:S01]  /*10c0*/  IMAD.X R19, RZ, RZ, RZ, P0 ;  /* 0x000000ffff137224 */ /* 0x000fe200000e06ff */
[----:B------:R-:W-:Y:S01]  /*10d0*/  IADD3 RZ, P0, R5, R16, RZ ;  /* 0x0000001005ff7210 */ /* 0x000fe20007f1e0ff */
[----:B------:R-:W-:-:S04]  /*10e0*/  IMAD.MOV.U32 R18, RZ, RZ, R17 ;  /* 0x000000ffff127224 */ /* 0x000fc800078e0011 */
[----:B------:R-:W-:-:S08]  /*10f0*/  IMAD.WIDE.U32.X R4, R23, R25, R18, P0 ;  /* 0x0000001917047225 */ /* 0x000fd000000e0412 */
.L_x_12:
[-CC-:B------:R-:W-:Y:S01]  /*1100*/  SHF.R.U64 R32, R4, R0.reuse, R5.reuse ;  /* 0x0000000004207219 */ /* 0x180fe20000001205 */
[----:B------:R-:W0:Y:S01]  /*1110*/  LDC.64 R28, c[0x0][0x740] ;  /* 0x0001d000ff1c7b82 */ /* 0x000e220000000a00 */
[----:B------:R-:W-:Y:S01]  /*1120*/  SHF.R.U32.HI R4, RZ, R0, R5 ;  /* 0x00000000ff047219 */ /* 0x000fe20000011605 */
[----:B------:R-:W-:Y:S01]  /*1130*/  ULDC UR6, c[0x0][0x150] ;  /* 0x0000540000067ab9 */ /* 0x000fe20000000800 */
[----:B------:R-:W-:Y:S02]  /*1140*/  I2FP.F32.U32 R0, R14 ;  /* 0x0000000e00007245 */ /* 0x000fe40000201000 */
[----:B------:R-:W-:-:S03]  /*1150*/  IADD3 R17, P0, RZ, -R32, RZ ;  /* 0x80000020ff117210 */ /* 0x000fc60007f1e0ff */
[----:B------:R-:W1:Y:S01]  /*1160*/  LDC R18, c[0x0][0x718] ;  /* 0x0001c600ff127b82 */ /* 0x000e620000000800 */
[----:B------:R-:W-:Y:S01]  /*1170*/  FMUL R0, R0, UR6 ;  /* 0x0000000600007c20 */ /* 0x000fe20008400000 */
[----:B------:R-:W-:Y:S01]  /*1180*/  IMAD.X R19, RZ, RZ, ~R4, P0 ;  /* 0x000000ffff137224 */ /* 0x000fe200000e0e04 */
[----:B------:R-:W-:Y:S01]  /*1190*/  ULDC UR6, c[0x0][0x154] ;  /* 0x0000550000067ab9 */ /* 0x000fe20000000800 */
[----:B------:R-:W-:-:S03]  /*11a0*/  IMAD.WIDE.U32 R4, R17, R26, R2 ;  /* 0x0000001a11047225 */ /* 0x000fc600078e0002 */
[----:B------:R-:W2:Y:S01]  /*11b0*/  F2I.U32.TRUNC.NTZ R0, R0 ;  /* 0x0000000000007305 */ /* 0x000ea2000020f000 */
[----:B------:R-:W3:Y:S01]  /*11c0*/  LDC R15, c[0x0][0x144] ;  /* 0x00005100ff0f7b82 */ /* 0x000ee20000000800 */
[----:B------:R-:W-:-:S04]  /*11d0*/  IMAD R16, R19, R26, RZ ;  /* 0x0000001a13107224 */ /* 0x000fc800078e02ff */
[----:B------:R-:W-:-:S03]  /*11e0*/  IMAD R17, R17, R27, R16 ;  /* 0x0000001b11117224 */ /* 0x000fc600078e0210 */
[----:B------:R-:W4:Y:S01]  /*11f0*/  LDC R22, c[0x0][0x708] ;  /* 0x0001c200ff167b82 */ /* 0x000f220000000800 */
[----:B------:R-:W-:Y:S01]  /*1200*/  IMAD.IADD R17, R5, 0x1, R17 ;  /* 0x0000000105117824 */ /* 0x000fe200078e0211 */
[----:B0-----:R-:W-:Y:S01]  /*1210*/  ISETP.NE.U32.AND P0, PT, R28, RZ, PT ;  /* 0x000000ff1c00720c */ /* 0x001fe20003f05070 */
[----:B--2---:R-:W-:-:S03]  /*1220*/  IMAD.MOV R5, RZ, RZ, -R0 ;  /* 0x000000ffff057224 */ /* 0x004fc600078e0a00 */
[----:B------:R-:W-:Y:S02]  /*1230*/  ISETP.NE.AND.EX P0, PT, R29, RZ, PT, P0 ;  /* 0x000000ff1d00720c */ /* 0x000fe40003f05300 */
[----:B------:R-:W0:Y:S01]  /*1240*/  LDC R19, c[0x0][0x758] ;  /* 0x0001d600ff137b82 */ /* 0x000e220000000800 */
[-CC-:B-1----:R-:W-:Y:S02]  /*1250*/  SHF.R.U64 R26, R4, R18.reuse, R17.reuse ;  /* 0x00000012041a7219 */ /* 0x182fe40000001211 */
[----:B------:R-:W-:Y:S02]  /*1260*/  I2FP.F32.U32 R4, R21 ;  /* 0x0000001500047245 */ /* 0x000fe40000201000 */
[----:B------:R-:W-:Y:S01]  /*1270*/  SHF.R.U32.HI R17, RZ, R18, R17 ;  /* 0x00000012ff117219 */ /* 0x000fe20000011611 */
[----:B------:R-:W-:Y:S02]  /*1280*/  IMAD.MOV.U32 R18, RZ, RZ, 0x1 ;  /* 0x00000001ff127424 */ /* 0x000fe400078e00ff */
[----:B------:R-:W1:Y:S01]  /*1290*/  LDC R24, c[0x0][0x148] ;  /* 0x00005200ff187b82 */ /* 0x000e620000000800 */
[----:B---3--:R-:W-:-:S02]  /*12a0*/  IMAD R0, R15, R5, R14 ;  /* 0x000000050f007224 */ /* 0x008fc400078e020e */
[----:B------:R-:W-:Y:S01]  /*12b0*/  FMUL R5, R4, UR6 ;  /* 0x0000000604057c20 */ /* 0x000fe20008400000 */
[----:B------:R-:W-:-:S04]  /*12c0*/  IMAD.MOV.U32 R4, RZ, RZ, -0x1 ;  /* 0xffffffffff047424 */ /* 0x000fc800078e00ff */
[----:B------:R-:W2:Y:S01]  /*12d0*/  LDC R25, c[0x0][0x700] ;  /* 0x0001c000ff197b82 */ /* 0x000ea20000000800 */
[-CC-:B----4-:R-:W-:Y:S02]  /*12e0*/  SHF.R.U64 R34, R26, R22.reuse, R17.reuse ;  /* 0x000000161a227219 */ /* 0x190fe40000001211 */
[----:B------:R-:W-:Y:S02]  /*12f0*/  SHF.R.U32.HI R14, RZ, R22, R17 ;  /* 0x00000016ff0e7219 */ /* 0x000fe40000011611 */
[----:B------:R3:W4:Y:S03]  /*1300*/  F2I.U32.TRUNC.NTZ R22, R5 ;  /* 0x0000000500167305 */ /* 0x000726000020f000 */
[----:B------:R-:W1:Y:S01]  /*1310*/  LDC R27, c[0x0][0x748] ;  /* 0x0001d200ff1b7b82 */ /* 0x000e620000000800 */
[-C--:B0-----:R-:W-:Y:S02]  /*1320*/  SHF.R.U64 R36, R34, R19.reuse, R14 ;  /* 0x0000001322247219 */ /* 0x081fe4000000120e */
[----:B------:R-:W-:-:S02]  /*1330*/  SHF.L.U32 R4, R4, R19, RZ ;  /* 0x0000001304047219 */ /* 0x000fc400000006ff */
[-C--:B------:R-:W-:Y:S02]  /*1340*/  SHF.R.U32.HI R14, RZ, R19.reuse, R14 ;  /* 0x00000013ff0e7219 */ /* 0x080fe4000001160e */
[----:B------:R-:W-:Y:S01]  /*1350*/  SHF.L.U32 R18, R18, R19, RZ ;  /* 0x0000001312127219 */ /* 0x000fe200000006ff */
[----:B------:R-:W0:Y:S01]  /*1360*/  LDC R31, c[0x0][0x738] ;  /* 0x0001ce00ff1f7b82 */ /* 0x000e220000000800 */
[----:B------:R-:W-:Y:S01]  /*1370*/  LOP3.LUT R19, RZ, R4, RZ, 0x33, !PT ;  /* 0x00000004ff137212 */ /* 0x000fe200078e33ff */
[----:B------:R-:W-:Y:S02]  /*1380*/  IMAD.MOV.U32 R4, RZ, RZ, R36 ;  /* 0x000000ffff047224 */ /* 0x000fe400078e0024 */
[----:B---3--:R-:W-:-:S04]  /*1390*/  IMAD.MOV.U32 R5, RZ, RZ, R14 ;  /* 0x000000ffff057224 */ /* 0x008fc800078e000e */
[----:B------:R-:W3:Y:S01]  /*13a0*/  LDC R30, c[0x0][0x710] ;  /* 0x0001c400ff1e7b82 */ /* 0x000ee20000000800 */
[----:B----4-:R-:W-:Y:S05]  /*13b0*/  @!P0 BRA `(.L_x_13) ;  /* 0x0000000000288947 */ /* 0x010fea0003800000 */
[----:B------:R-:W4:Y:S02]  /*13c0*/  LDC R17, c[0x0][0x74c] ;  /* 0x0001d300ff117b82 */ /* 0x000f240000000800 */
[----:B----4-:R-:W-:-:S05]  /*13d0*/  IADD3 R17, P0, R36, R17, RZ ;  /* 0x0000001124117210 */ /* 0x010fca0007f1e0ff */
        /* <DEDUP_REMOVED lines=8> */
.L_x_13:
[----:B-1----:R-:W-:Y:S01]  /*1460*/  SHF.R.U64 R4, R4, R27, R5 ;  /* 0x0000001b04047219 */ /* 0x002fe20000001205 */
[----:B--2---:R-:W-:Y:S01]  /*1470*/  VIADD R5, R25, 0xffffffff ;  /* 0xffffffff19057836 */ /* 0x004fe20000000000 */
[----:B------:R-:W-:Y:S01]  /*1480*/  LOP3.LUT R19, R34, R19, RZ, 0xc0, !PT ;  /* 0x0000001322137212 */ /* 0x000fe200078ec0ff */
[----:B------:R-:W-:Y:S02]  /*1490*/  IMAD.MOV R22, RZ, RZ, -R22 ;  /* 0x000000ffff167224 */ /* 0x000fe400078e0a16 */
[----:B------:R-:W-:Y:S01]  /*14a0*/  IMAD.MOV R14, RZ, RZ, -R4 ;  /* 0x000000ffff0e7224 */ /* 0x000fe200078e0a04 */
[----:B------:R-:W-:Y:S01]  /*14b0*/  LOP3.LUT R5, R26, R5, RZ, 0xc0, !PT ;  /* 0x000000051a057212 */ /* 0x000fe200078ec0ff */
[----:B------:R-:W-:Y:S02]  /*14c0*/  IMAD R19, R18, R4, R19 ;  /* 0x0000000412137224 */ /* 0x000fe400078e0213 */
[----:B------:R-:W-:Y:S02]  /*14d0*/  @P3 IMAD R0, R24, R22, R21 ;  /* 0x0000001618003224 */ /* 0x000fe400078e0215 */
[----:B0-----:R-:W-:-:S02]  /*14e0*/  IMAD R4, R14, R31, R36 ;  /* 0x0000001f0e047224 */ /* 0x001fc400078e0224 */
[----:B---3--:R-:W-:Y:S02]  /*14f0*/  IMAD R0, R19, R30, R0 ;  /* 0x0000001e13007224 */ /* 0x008fe400078e0200 */
[----:B------:R-:W-:Y:S02]  /*1500*/  IMAD R5, R4, R25, R5 ;  /* 0x0000001904057224 */ /* 0x000fe400078e0205 */
[----:B------:R-:W-:-:S03]  /*1510*/  IMAD.MOV.U32 R16, RZ, RZ, 0x1 ;  /* 0x00000001ff107424 */ /* 0x000fc600078e00ff */
[----:B------:R-:W-:Y:S02]  /*1520*/  SEL R4, R5, R0, !P3 ;  /* 0x0000000005047207 */ /* 0x000fe40005800000 */
[----:B------:R-:W-:Y:S01]  /*1530*/  SEL R0, R0, R5, !P3 ;  /* 0x0000000500007207 */ /* 0x000fe20005800000 */
[----:B------:R-:W-:-:S07]  /*1540*/  IMAD.MOV.U32 R5, RZ, RZ, R32 ;  /* 0x000000ffff057224 */ /* 0x000fce00078e0020 */
.L_x_11:
[----:B------:R-:W-:Y:S05]  /*1550*/  @!P2 BRA `(.L_x_14) ;  /* 0x0000003c00a0a947 */ /* 0x000fea0003800000 */
[----:B------:R-:W-:-:S13]  /*1560*/  ISETP.GT.U32.AND P0, PT, R33, 0x1, PT ;  /* 0x000000012100780c */ /* 0x000fda0003f04070 */
[----:B------:R-:W-:Y:S05]  /*1570*/  @P0 EXIT ;  /* 0x000000000000094d */ /* 0x000fea0003800000 */
.L_x_15:
[----:B------:R-:W-:-:S08]  /*1580*/  NOP ;  /* 0x0000000000007918 */ /* 0x000fd00000000000 */
[----:B------:R-:W0:Y:S02]  /*1590*/  USETMAXREG.TRY_ALLOC.CTAPOOL UP0, 0xe8 ;  /* 0x000000e8000079c8 */ /* 0x000e240008000600 */
[----:B0-----:R-:W-:-:S13]  /*15a0*/  PLOP3.LUT P0, PT, PT, PT, UP0, 0x80, 0x0 ;  /* 0x000000000000781c */ /* 0x001fda0003f0f008 */
[----:B------:R-:W-:Y:S05]  /*15b0*/  @!P0 BRA `(.L_x_15) ;  /* 0xfffffffc00f08947 */ /* 0x000fea000383ffff */
[----:B------:R-:W-:-:S13]  /*15c0*/  LOP3.LUT P0, RZ, R16, 0xff, RZ, 0xc0, !PT ;  /* 0x000000ff10ff7812 */ /* 0x000fda000780c0ff */
[----:B------:R-:W-:Y:S05]  /*15d0*/  @!P0 EXIT ;  /* 0x000000000000894d */ /* 0x000fea0003800000 */
[----:B------:R-:W-:Y:S01]  /*15e0*/  SHF.R.S32.HI R16, RZ, 0x1f, R11 ;  /* 0x0000001fff107819 */ /* 0x000fe2000001140b */
[----:B------:R-:W0:Y:S01]  /*15f0*/  S2UR UR8, SR_CgaCtaId ;  /* 0x00000000000879c3 */ /* 0x000e220000008800 */
[-C--:B------:R-:W-:Y:S01]  /*1600*/  LEA.HI R10, R11, R11.reuse, RZ, 0x1 ;  /* 0x0000000b0b0a7211 */ /* 0x080fe200078f08ff */
[----:B------:R-:W-:Y:S01]  /*1610*/  ULDC.64 UR16, c[0x0][0x6c8] ;  /* 0x0001b20000107ab9 */ /* 0x000fe20000000a00 */
[-C--:B------:R-:W-:Y:S01]  /*1620*/  LEA.HI R15, R16, R11.reuse, RZ, 0x2 ;  /* 0x0000000b100f7211 */ /* 0x080fe200078f10ff */
[----:B------:R-:W-:Y:S01]  /*1630*/  ULDC.64 UR6, c[0x0][0x6b0] ;  /* 0x0001ac0000067ab9 */ /* 0x000fe20000000a00 */
[----:B------:R-:W-:Y:S01]  /*1640*/  LOP3.LUT R14, R10, 0x7ffffe, RZ, 0xc0, !PT ;  /* 0x007ffffe0a0e7812 */ /* 0x000fe200078ec0ff */
[----:B------:R-:W-:Y:S01]  /*1650*/  USHF.L.U64.HI UR15, UR16, 0x5, UR17 ;  /* 0x00000005100f7899 */ /* 0x000fe20008010211 */
[----:B------:R-:W-:Y:S01]  /*1660*/  LOP3.LUT R18, R15, 0xfffffffc, RZ, 0xc0, !PT ;  /* 0xfffffffc0f127812 */ /* 0x000fe200078ec0ff */
[----:B------:R-:W1:Y:S01]  /*1670*/  LDC R20, c[0x0][0x288] ;  /* 0x0000a200ff147b82 */ /* 0x000e620000000800 */
[----:B------:R-:W-:Y:S01]  /*1680*/  LEA.HI R17, R16, R11, RZ, 0x5 ;  /* 0x0000000b10117211 */ /* 0x000fe200078f28ff */
[C---:B------:R-:W-:Y:S01]  /*1690*/  IMAD.IADD R14, R11.reuse, 0x1, -R14 ;  /* 0x000000010b0e7824 */ /* 0x040fe200078e0a0e */
[--C-:B------:R-:W-:Y:S01]  /*16a0*/  SHF.R.S32.HI R16, RZ, 0x2, R15.reuse ;  /* 0x00000002ff107819 */ /* 0x100fe2000001140f */
[----:B------:R-:W-:Y:S01]  /*16b0*/  IMAD.IADD R19, R11, 0x1, -R18 ;  /* 0x000000010b137824 */ /* 0x000fe200078e0a12 */
[----:B------:R-:W-:Y:S01]  /*16c0*/  SHF.R.S32.HI R15, RZ, 0x1f, R15 ;  /* 0x0000001fff0f7819 */ /* 0x000fe2000001140f */
[----:B------:R-:W-:Y:S01]  /*16d0*/  USHF.L.U64.HI UR12, UR6, 0x5, UR7 ;  /* 0x00000005060c7899 */ /* 0x000fe20008010207 */
[----:B------:R-:W-:Y:S01]  /*16e0*/  SHF.R.S32.HI R11, RZ, 0x1, R10 ;  /* 0x00000001ff0b7819 */ /* 0x000fe2000001140a */
[----:B------:R-:W2:Y:S01]  /*16f0*/  LDC R21, c[0x0][0x758] ;  /* 0x0001d600ff157b82 */ /* 0x000ea20000000800 */
[----:B------:R-:W-:Y:S01]  /*1700*/  LEA.HI R15, R15, R16, RZ, 0x3 ;  /* 0x000000100f0f7211 */ /* 0x000fe200078f18ff */
[----:B------:R-:W-:Y:S01]  /*1710*/  UMOV UR17, 0x400 ;  /* 0x0000040000117882 */ /* 0x000fe20000000000 */
[----:B------:R-:W-:Y:S01]  /*1720*/  LEA.HI R10, R10, R11, RZ, 0x1 ;  /* 0x0000000b0a0a7211 */ /* 0x000fe200078f08ff */
[----:B------:R-:W-:Y:S01]  /*1730*/  UIADD3 UR7, UR18, -0x1, URZ ;  /* 0xffffffff12077890 */ /* 0x000fe2000fffe03f */
[----:B------:R-:W-:Y:S01]  /*1740*/  LOP3.LUT R15, R15, 0xfffffff8, RZ, 0xc0, !PT ;  /* 0xfffffff80f0f7812 */ /* 0x000fe200078ec0ff */
[----:B------:R-:W-:Y:S01]  /*1750*/  USHF.L.U32 UR13, UR6, 0x5, URZ ;  /* 0x00000005060d7899 */ /* 0x000fe2000800063f */
[----:B------:R-:W-:Y:S01]  /*1760*/  SHF.R.S32.HI R18, RZ, 0x5, R17 ;  /* 0x00000005ff127819 */ /* 0x000fe20000011411 */
[----:B0-----:R-:W-:Y:S01]  /*1770*/  ULEA UR17, UR8, UR17, 0x18 ;  /* 0x0000001108117291 */ /* 0x001fe2000f8ec03f */
[----:B------:R-:W-:Y:S01]  /*1780*/  LOP3.LUT R10, R10, 0x7fffffe, RZ, 0xc0, !PT ;  /* 0x07fffffe0a0a7812 */ /* 0x000fe200078ec0ff */
[----:B------:R-:W-:Y:S01]  /*1790*/  IMAD.IADD R15, R16, 0x1, -R15 ;  /* 0x00000001100f7824 */ /* 0x000fe200078e0a0f */
[----:B------:R-:W-:Y:S01]  /*17a0*/  USHF.L.U32 UR6, UR7, 0x3, URZ ;  /* 0x0000000307067899 */ /* 0x000fe2000800063f */
[----:B------:R-:W-:Y:S01]  /*17b0*/  IMAD R14, R18, 0x2, R14 ;  /* 0x00000002120e7824 */ /* 0x000fe200078e020e */
[----:B------:R-:W-:Y:S01]  /*17c0*/  UISETP.NE.AND UP0, UPT, UR7, URZ, UPT ;  /* 0x0000003f0700728c */ /* 0x000fe2000bf05270 */
[----:B------:R-:W-:Y:S01]  /*17d0*/  IMAD.IADD R11, R11, 0x1, -R10 ;  /* 0x000000010b0b7824 */ /* 0x000fe200078e0a0a */
[----:B------:R-:W-:Y:S01]  /*17e0*/  UIADD3 UR7, UR17, 0x300, URZ ;  /* 0x0000030011077890 */ /* 0x000fe2000fffe03f */
[----:B------:R-:W-:Y:S01]  /*17f0*/  IMAD R14, R14, 0x8, R15 ;  /* 0x000000080e0e7824 */ /* 0x000fe200078e020f */
[----:B------:R-:W-:Y:S01]  /*1800*/  UIADD3 UR8, UR17, 0x11300, URZ ;  /* 0x0001130011087890 */ /* 0x000fe2000fffe03f */
[----:B------:R-:W-:Y:S01]  /*1810*/  IMAD.MOV.U32 R16, RZ, RZ, -0x1 ;  /* 0xffffffffff107424 */ /* 0x000fe200078e00ff */
[----:B------:R-:W-:Y:S01]  /*1820*/  USEL UR9, URZ, 0x1, UP0 ;  /* 0x000000013f097887 */ /* 0x000fe20008000000 */
[----:B------:R-:W-:Y:S01]  /*1830*/  IMAD R11, R14, 0x2, R11 ;  /* 0x000000020e0b7824 */ /* 0x000fe200078e020b */
[----:B------:R-:W-:Y:S01]  /*1840*/  USHF.L.U32 UR16, UR16, 0x5, URZ ;  /* 0x0000000510107899 */ /* 0x000fe2000800063f */
[C-C-:B------:R-:W-:Y:S01]  /*1850*/  IMAD R10, R18.reuse, 0x10, R15.reuse ;  /* 0x00000010120a7824 */ /* 0x140fe200078e020f */
[----:B------:R-:W-:Y:S01]  /*1860*/  USHF.R.U32.HI UR7, URZ, 0x4, UR7 ;  /* 0x000000043f077899 */ /* 0x000fe20008011607 */
[----:B------:R-:W-:Y:S01]  /*1870*/  IMAD R22, R18, -0x10, -R15 ;  /* 0xfffffff012167824 */ /* 0x000fe200078e0a0f */
[----:B--2---:R-:W-:Y:S01]  /*1880*/  SHF.L.U32 R17, R16, R21, RZ ;  /* 0x0000001510117219 */ /* 0x004fe200000006ff */
[----:B-1----:R-:W-:Y:S01]  /*1890*/  IMAD R18, R19, -0x2, R20 ;  /* 0xfffffffe13127824 */ /* 0x002fe200078e0214 */
[----:B------:R-:W-:Y:S01]  /*18a0*/  USHF.R.U32.HI UR8, URZ, 0x4, UR8 ;  /* 0x000000043f087899 */ /* 0x000fe20008011608 */
[----:B------:R-:W-:Y:S01]  /*18b0*/  IMAD.SHL.U32 R20, R11, 0x20, RZ ;  /* 0x000000200b147824 */ /* 0x000fe200078e00ff */
[----:B------:R-:W-:Y:S01]  /*18c0*/  VIMNMX R16, RZ, UR14, PT ;  /* 0x0000000eff107c48 */ /* 0x000fe2000bfe0100 */
[----:B------:R-:W-:Y:S01]  /*18d0*/  ULDC UR10, c[0x0][0x284] ;  /* 0x0000a100000a7ab9 */ /* 0x000fe20000000800 */
[----:B------:R-:W-:Y:S01]  /*18e0*/  UIADD3 UR27, UR17, 0x230, URZ ;  /* 0x00000230111b7890 */ /* 0x000fe2000fffe03f */
[----:B------:R-:W-:Y:S01]  /*18f0*/  IMAD.WIDE R14, R19, 0x2, RZ ;  /* 0x00000002130e7825 */ /* 0x000fe200078e02ff */
[----:B------:R-:W-:Y:S01]  /*1900*/  ULOP3.LUT UR6, UR6, 0x8, URZ, 0xc0, !UPT ;  /* 0x0000000806067892 */ /* 0x000fe2000f8ec03f */
[----:B------:R-:W-:Y:S01]  /*1910*/  SHF.L.U64.HI R12, R8, 0x1, R12 ;  /* 0x00000001080c7819 */ /* 0x000fe2000001020c */
[----:B------:R-:W-:Y:S01]  /*1920*/  UIADD3 UR28, UP1, UR13, 0x20, URZ ;  /* 0x000000200d1c7890 */ /* 0x000fe2000ff3e03f */
[----:B------:R-:W-:Y:S01]  /*1930*/  LOP3.LUT R21, R6, 0x1, RZ, 0xfc, !PT ;  /* 0x0000000106157812 */ /* 0x000fe200078efcff */
[----:B------:R-:W-:Y:S01]  /*1940*/  UIADD3 UR29, UP2, UR16, 0x20, URZ ;  /* 0x00000020101d7890 */ /* 0x000fe2000ff5e03f */
[----:B------:R-:W-:Y:S01]  /*1950*/  IADD3 R16, -R16, UR14, RZ ;  /* 0x0000000e10107c10 */ /* 0x000fe2000fffe1ff */
[----:B------:R-:W-:Y:S01]  /*1960*/  ULOP3.LUT UR7, UR7, 0x3fff, URZ, 0xc0, !UPT ;  /* 0x00003fff07077892 */ /* 0x000fe2000f8ec03f */
[----:B------:R-:W-:Y:S01]  /*1970*/  LOP3.LUT R17, RZ, R17, RZ, 0x33, !PT ;  /* 0x00000011ff117212 */ /* 0x000fe200078e33ff */
[----:B------:R-:W-:Y:S01]  /*1980*/  ULOP3.LUT UR8, UR8, 0x3fff, URZ, 0xc0, !UPT ;  /* 0x00003fff08087892 */ /* 0x000fe2000f8ec03f */
[----:B------:R-:W-:Y:S01]  /*1990*/  IMAD.U32 R23, RZ, RZ, UR9 ;  /* 0x00000009ff177e24 */ /* 0x000fe2000f8e00ff */
[----:B------:R-:W-:Y:S01]  /*19a0*/  SHF.R.S32.HI R11, RZ, 0x1f, R10 ;  /* 0x0000001fff0b7819 */ /* 0x000fe2000001140a */
[----:B------:R-:W-:Y:S01]  /*19b0*/  VIADD R19, R22, UR10 ;  /* 0x0000000a16137c36 */ /* 0x000fe20008000000 */
[----:B------:R-:W-:Y:S01]  /*19c0*/  SHF.R.S32.HI R20, RZ, 0x3, R20 ;  /* 0x00000003ff147819 */ /* 0x000fe20000011414 */
[----:B------:R-:W-:-:S02]  /*19d0*/  USHF.L.U32 UR26, UR14, 0x1, URZ ;  /* 0x000000010e1a7899 */ /* 0x000fc4000800063f */
[----:B------:R-:W-:Y:S02]  /*19e0*/  ULEA UR18, UR18, UR27, 0x3 ;  /* 0x0000001b12127291 */ /* 0x000fe4000f8e183f */
[----:B------:R-:W-:Y:S02]  /*19f0*/  ULOP3.LUT UR30, UR6, 0x8, URZ, 0x3c, !UPT ;  /* 0x00000008061e7892 */ /* 0x000fe4000f8e3c3f */
[----:B------:R-:W-:Y:S02]  /*1a00*/  ULOP3.LUT UR19, UR6, 0x18, URZ, 0x3c, !UPT ;  /* 0x0000001806137892 */ /* 0x000fe4000f8e3c3f */
[----:B------:R-:W-:Y:S02]  /*1a10*/  UIADD3.X UR32, URZ, UR12, URZ, UP1, !UPT ;  /* 0x0000000c3f207290 */ /* 0x000fe40008ffe43f */
[----:B------:R-:W-:Y:S02]  /*1a20*/  UIADD3.X UR31, URZ, UR15, URZ, UP2, !UPT ;  /* 0x0000000f3f1f7290 */ /* 0x000fe400097fe43f */
[----:B------:R-:W-:-:S02]  /*1a30*/  ULOP3.LUT UR20, UR7, 0x10000, URZ, 0xfc, !UPT ;  /* 0x0001000007147892 */ /* 0x000fc4000f8efc3f */
[----:B------:R-:W-:-:S12]  /*1a40*/  ULOP3.LUT UR21, UR8, 0x10000, URZ, 0xfc, !UPT ;  /* 0x0001000008157892 */ /* 0x000fd8000f8efc3f */
.L_x_96:
[----:B------:R-:W-:Y:S01]  /*1a50*/  SHF.L.U32 R24, R23, 0x1f, RZ ;  /* 0x0000001f17187819 */ /* 0x000fe200000006ff */
[----:B------:R-:W-:Y:S01]  /*1a60*/  IMAD.MOV.U32 R22, RZ, RZ, RZ ;  /* 0x000000ffff167224 */ /* 0x000fe200078e00ff */
[----:B------:R-:W-:Y:S02]  /*1a70*/  ISETP.GE.AND P1, PT, R16, 0x1, PT ;  /* 0x000000011000780c */ /* 0x000fe40003f26270 */
[----:B0-----:R-:W0:Y:S02]  /*1a80*/  SYNCS.PHASECHK.TRANS64.TRYWAIT P0, [UR18+-0x8], R24 ;  /* 0xfffff818ff0075a7 */ /* 0x001e240008000152 */
[----:B01---5:R-:W-:Y:S09]  /*1a90*/  @!P0 BRA `(.L_x_16) ;  /* 0x0000005800a48947 */ /* 0x023ff20003800000 */
.L_x_148:
[----:B------:R-:W-:Y:S01]  /*1aa0*/  UMOV UR6, URZ ;  /* 0x0000003f00067c82 */ /* 0x000fe20008000000 */
[----:B------:R-:W-:Y:S02]  /*1ab0*/  CS2R R56, SRZ ;  /* 0x0000000000387805 */ /* 0x000fe4000001ff00 */
[----:B------:R-:W-:Y:S02]  /*1ac0*/  CS2R R58, SRZ ;  /* 0x00000000003a7805 */ /* 0x000fe4000001ff00 */
[----:B------:R-:W-:Y:S02]  /*1ad0*/  CS2R R60, SRZ ;  /* 0x00000000003c7805 */ /* 0x000fe4000001ff00 */
[----:B------:R-:W-:Y:S01]  /*1ae0*/  CS2R R62, SRZ ;  /* 0x00000000003e7805 */ /* 0x000fe2000001ff00 */
[----:B------:R-:W-:Y:S01]  /*1af0*/  IMAD.MOV.U32 R64, RZ, RZ, RZ ;  /* 0x000000ffff407224 */ /* 0x000fe200078e00ff */
[----:B0-----:R-:W-:Y:S01]  /*1b00*/  CS2R R24, SRZ ;  /* 0x0000000000187805 */ /* 0x001fe2000001ff00 */
[----:B------:R-:W-:Y:S01]  /*1b10*/  IMAD.MOV.U32 R66, RZ, RZ, RZ ;  /* 0x000000ffff427224 */ /* 0x000fe200078e00ff */
[----:B------:R-:W-:Y:S01]  /*1b20*/  CS2R R26, SRZ ;  /* 0x00000000001a7805 */ /* 0x000fe2000001ff00 */
        /* <DEDUP_REMOVED lines=28> */
[----:B------:R-:W-:-:S02]  /*1cf0*/  IMAD.MOV.U32 R96, RZ, RZ, RZ ;  /* 0x000000ffff607224 */ /* 0x000fc400078e00ff */
[----:B------:R-:W-:Y:S02]  /*1d00*/  IMAD.MOV.U32 R98, RZ, RZ, RZ ;  /* 0x000000ffff627224 */ /* 0x000fe400078e00ff */
[----:B------:R-:W-:Y:S02]  /*1d10*/  IMAD.MOV.U32 R100, RZ, RZ, RZ ;  /* 0x000000ffff647224 */ /* 0x000fe400078e00ff */
[----:B------:R-:W-:Y:S02]  /*1d20*/  IMAD.MOV.U32 R102, RZ, RZ, RZ ;  /* 0x000000ffff667224 */ /* 0x000fe400078e00ff */
[----:B------:R-:W-:Y:S02]  /*1d30*/  IMAD.MOV.U32 R104, RZ, RZ, RZ ;  /* 0x000000ffff687224 */ /* 0x000fe400078e00ff */
[----:B------:R-:W-:Y:S02]  /*1d40*/  IMAD.MOV.U32 R106, RZ, RZ, RZ ;  /* 0x000000ffff6a7224 */ /* 0x000fe400078e00ff */
[----:B------:R-:W-:Y:S01]  /*1d50*/  IMAD.MOV.U32 R108, RZ, RZ, RZ ;  /* 0x000000ffff6c7224 */ /* 0x000fe200078e00ff */
[----:B------:R-:W-:Y:S06]  /*1d60*/  @!P1 BRA `(.L_x_17) ;  /* 0x0000000400749947 */ /* 0x000fec0003800000 */
[----:B------:R-:W-:Y:S01]  /*1d70*/  IMAD.MOV.U32 R22, RZ, RZ, RZ ;  /* 0x000000ffff167224 */ /* 0x000fe200078e00ff */
[----:B------:R-:W-:Y:S01]  /*1d80*/  UMOV UR6, URZ ;  /* 0x0000003f00067c82 */ /* 0x000fe20008000000 */
[----:B------:R-:W-:Y:S01]  /*1d90*/  IMAD.MOV.U32 R65, RZ, RZ, R16 ;  /* 0x000000ffff417224 */ /* 0x000fe200078e0010 */
[----:B------:R-:W-:Y:S01]  /*1da0*/  UPLOP3.LUT UP0, UPT, UPT, UPT, UPT, 0x40, 0x0 ;  /* 0x000000000000789c */ /* 0x000fe20003f0e870 */
[----:B------:R-:W-:Y:S01]  /*1db0*/  IMAD.U32 R71, RZ, RZ, UR4 ;  /* 0x00000004ff477e24 */ /* 0x000fe2000f8e00ff */
[----:B------:R-:W-:Y:S01]  /*1dc0*/  UMOV UR24, UR5 ;  /* 0x0000000500187c82 */ /* 0x000fe20008000000 */
[----:B------:R-:W-:Y:S01]  /*1dd0*/  UMOV UR25, UR5 ;  /* 0x0000000500197c82 */ /* 0x000fe20008000000 */
[----:B------:R-:W-:Y:S01]  /*1de0*/  UMOV UR7, URZ ;  /* 0x0000003f00077c82 */ /* 0x000fe20008000000 */
[----:B------:R-:W-:-:S06]  /*1df0*/  ULDC UR33, c[0x0][0x644] ;  /* 0x0001910000217ab9 */ /* 0x000fcc0000000800 */
.L_x_25:
[----:B------:R-:W-:-:S13]  /*1e00*/  ISETP.NE.AND P1, PT, R21, 0x3, PT ;  /* 0x000000031500780c */ /* 0x000fda0003f25270 */
[----:B01----:R-:W-:Y:S05]  /*1e10*/  @!P1 BRA `(.L_x_18) ;  /* 0x0000000000049947 */ /* 0x003fea0003800000 */
[----:B------:R-:W-:Y:S01]  /*1e20*/  BPT.TRAP 0x1 ;  /* 0x000000040000795c */ /* 0x000fe20000300000 */
.L_x_18:
[----:B------:R-:W-:Y:S01]  /*1e30*/  ULEA UR8, UR24, UR17, 0x3 ;  /* 0x0000001118087291 */ /* 0x000fe2000f8e183f */
[----:B------:R-:W-:-:S08]  /*1e40*/  SHF.L.U32 R69, R71, 0x1f, RZ ;  /* 0x0000001f47457819 */ /* 0x000fd000000006ff */
[----:B------:R0:W1:Y:S01]  /*1e50*/  SYNCS.PHASECHK.TRANS64.TRYWAIT P0, [UR8], R69 ;  /* 0x00000045ff0075a7 */ /* 0x0000620008000148 */
[----:B------:R-:W-:Y:S05]  /*1e60*/  @!P1 BRA `(.L_x_19) ;  /* 0x0000000000049947 */ /* 0x000fea0003800000 */
[----:B------:R-:W-:Y:S01]  /*1e70*/  BPT.TRAP 0x1 ;  /* 0x000000040000795c */ /* 0x000fe20000300000 */
.L_x_19:
[----:B------:R-:W-:-:S04]  /*1e80*/  IMAD.U32 R67, RZ, RZ, UR24 ;  /* 0x00000018ff437e24 */ /* 0x000fc8000f8e00ff */
[----:B------:R-:W-:Y:S01]  /*1e90*/  IMAD R67, R67, 0x200, R20 ;  /* 0x0000020043437824 */ /* 0x000fe200078e0214 */
[----:B-1----:R-:W-:Y:S06]  /*1ea0*/  @P0 BRA `(.L_x_20) ;  /* 0x0000000000080947 */ /* 0x002fec0003800000 */
[----:B------:R-:W1:Y:S02]  /*1eb0*/  SYNCS.PHASECHK.TRANS64.TRYWAIT P0, [UR8], R69 ;  /* 0x00000045ff0075a7 */ /* 0x000e640008000148 */
[----:B-1----:R-:W-:Y:S05]  /*1ec0*/  @!P0 BRA `(.L_x_21) ;  /* 0x0000005400b08947 */ /* 0x002fea0003800000 */
.L_x_20:
[----:B------:R-:W2:Y:S01]  /*1ed0*/  LDS R67, [R67+UR17+0x33300] ;  /* 0x0333001143437984 */ /* 0x000ea20008000800 */
[----:B------:R-:W-:Y:S02]  /*1ee0*/  USEL UR7, UR7, URZ, !UP0 ;  /* 0x0000003f07077287 */ /* 0x000fe4000c000000 */
[----:B------:R-:W-:Y:S02]  /*1ef0*/  ULEA UR8, UR24, UR20, 0x7 ;  /* 0x0000001418087291 */ /* 0x000fe4000f8e383f */
[----:B------:R-:W-:Y:S02]  /*1f00*/  UISETP.NE.U32.AND UP0, UPT, UR7, URZ, UPT ;  /* 0x0000003f0700728c */ /* 0x000fe4000bf05070 */
[----:B------:R-:W-:Y:S01]  /*1f10*/  ULEA UR10, UR24, UR21, 0x8 ;  /* 0x00000015180a7291 */ /* 0x000fe2000f8e403f */
[----:B------:R-:W-:Y:S01]  /*1f20*/  UMOV UR9, 0xc0000010 ;  /* 0xc000001000097882 */ /* 0x000fe20000000000 */
[----:B------:R-:W-:Y:S01]  /*1f30*/  UMOV UR11, 0x80000020 ;  /* 0x80000020000b7882 */ /* 0x000fe20000000000 */
[----:B------:R-:W-:Y:S01]  /*1f40*/  UIADD3 UR6, UR6, 0x1, URZ ;  /* 0x0000000106067890 */ /* 0x000fe2000fffe03f */
[----:B--2---:R-:W-:-:S06]  /*1f50*/  WARPGROUP.ARRIVE ;  /* 0x00000000000079c5 */ /* 0x004fcc0000000000 */
[----:B------:R-:W-:Y:S01]  /*1f60*/  QGMMA.SP.64x64x64.F32.E4M3.E4M3 R24, gdesc[UR8], R24, UP0, R67, gsb0 ;  /* 0x04e04300081879f3 */ /* 0x000fe2000b800a18 */
[----:B------:R-:W-:-:S04]  /*1f70*/  UISETP.NE.AND UP0, UPT, UR6, UR33, UPT ;  /* 0x000000210600728c */ /* 0x000fc8000bf05270 */
[----:B------:R-:W-:-:S04]  /*1f80*/  USEL UR7, URZ, 0x1, UP0 ;  /* 0x000000013f077887 */ /* 0x000fc80008000000 */
[----:B------:R-:W-:-:S06]  /*1f90*/  UISETP.NE.AND UP0, UPT, UR7, URZ, UPT ;  /* 0x0000003f0700728c */ /* 0x000fcc000bf05270 */
[----:B------:R-:W-:Y:S01]  /*1fa0*/  PLOP3.LUT P0, PT, PT, PT, UP0, 0x80, 0x0 ;  /* 0x000000000000781c */ /* 0x000fe20003f0f008 */
[----:B------:R-:W-:-:S12]  /*1fb0*/  WARPGROUP.DEPBAR.LE gsb0, 0x0 ;  /* 0x00008000000079c5 */ /* 0x000fd80000010000 */
[----:B------:R-:W-:Y:S05]  /*1fc0*/  @!P0 BRA `(.L_x_22) ;  /* 0x0000000000888947 */ /* 0x000fea0003800000 */
[----:B------:R-:W-:Y:S01]  /*1fd0*/  FADD R63, R24, R63 ;  /* 0x0000003f183f7221 */ /* 0x000fe20000000000 */
[----:B------:R-:W-:-:S01]  /*1fe0*/  FADD R108, R25, R108 ;  /* 0x0000006c196c7221 */ /* 0x000fc20000000000 */
        /* <DEDUP_REMOVED lines=30> */
[----:B------:R-:W-:-:S02]  /*21d0*/  WARPGROUP.DEPBAR.LE gsb0, 0x0 ;  /* 0x00008000000079c5 */ /* 0x000fc40000010000 */
[----:B------:R-:W-:-:S05]  /*21e0*/  UMOV UR6, URZ ;  /* 0x0000003f00067c82 */ /* 0x000fca0008000000 */
.L_x_22:
[----:B------:R-:W-:Y:S05]  /*21f0*/  @!P1 BRA `(.L_x_23) ;  /* 0x0000000000049947 */ /* 0x000fea0003800000 */
[----:B------:R-:W-:Y:S01]  /*2200*/  BPT.TRAP 0x1 ;  /* 0x000000040000795c */ /* 0x000fe20000300000 */
.L_x_23:
[----:B------:R-:W-:Y:S01]  /*2210*/  ULEA UR7, UR25, UR17, 0x3 ;  /* 0x0000001119077291 */ /* 0x000fe2000f8e183f */
[----:B------:R-:W-:-:S03]  /*2220*/  ISETP.GT.U32.AND P0, PT, R6, 0x1, PT ;  /* 0x000000010600780c */ /* 0x000fc60003f04070 */
[----:B------:R-:W-:-:S04]  /*2230*/  UIADD3 UR7, UR7, 0x110, URZ ;  /* 0x0000011007077890 */ /* 0x000fc8000fffe03f */
[----:B------:R-:W-:-:S09]  /*2240*/  UPRMT UR7, URZ, 0x654, UR7 ;  /* 0x000006543f077896 */ /* 0x000fd20008000007 */
[----:B------:R-:W-:Y:S01]  /*2250*/  SYNCS.ARRIVE.TRANS64.RED.A1T0 RZ, [UR7], RZ ;  /* 0x000000ffffff79a7 */ /* 0x000fe20008100407 */
[----:B------:R-:W-:Y:S05]  /*2260*/  @P0 BRA `(.L_x_24) ;  /* 0x0000000000040947 */ /* 0x000fea0003800000 */
[----:B------:R-:W-:Y:S01]  /*2270*/  BPT.TRAP 0x1 ;  /* 0x000000040000795c */ /* 0x000fe20000300000 */
.L_x_24:
[----:B------:R-:W-:Y:S01]  /*2280*/  UIADD3 UR24, UR24, 0x1, URZ ;  /* 0x0000000118187890 */ /* 0x000fe2000fffe03f */
[C---:B------:R-:W-:Y:S01]  /*2290*/  ISETP.GT.AND P0, PT, R65.reuse, 0x1, PT ;  /* 0x000000014100780c */ /* 0x040fe20003f04270 */
[----:B------:R-:W-:Y:S01]  /*22a0*/  UIADD3 UR25, UR25, 0x1, URZ ;  /* 0x0000000119197890 */ /* 0x000fe2000fffe03f */
[----:B------:R-:W-:Y:S01]  /*22b0*/  VIADD R65, R65, 0xffffffff ;  /* 0xffffffff41417836 */ /* 0x000fe20000000000 */
[----:B------:R-:W-:Y:S02]  /*22c0*/  UISETP.NE.AND UP1, UPT, UR24, 0x22, UPT ;  /* 0x000000221800788c */ /* 0x000fe4000bf25270 */
[----:B------:R-:W-:Y:S02]  /*22d0*/  UISETP.NE.AND UP2, UPT, UR25, 0x22, UPT ;  /* 0x000000221900788c */ /* 0x000fe4000bf45270 */
[----:B------:R-:W-:Y:S02]  /*22e0*/  USEL UR7, URZ, 0x1, UP1 ;  /* 0x000000013f077887 */ /* 0x000fe40008800000 */
[----:B------:R-:W-:-:S02]  /*22f0*/  USEL UR24, UR24, URZ, UP1 ;  /* 0x0000003f18187287 */ /* 0x000fc40008800000 */
[----:B------:R-:W-:Y:S02]  /*2300*/  USEL UR25, UR25, URZ, UP2 ;  /* 0x0000003f19197287 */ /* 0x000fe40009000000 */
[----:B------:R-:W-:Y:S01]  /*2310*/  LOP3.LUT R71, R71, UR7, RZ, 0x3c, !PT ;  /* 0x0000000747477c12 */ /* 0x000fe2000f8e3cff */
[----:B------:R-:W-:Y:S01]  /*2320*/  UMOV UR7, 0x1 ;  /* 0x0000000100077882 */ /* 0x000fe20000000000 */
[----:B------:R-:W-:Y:S08]  /*2330*/  @P0 BRA `(.L_x_25) ;  /* 0xfffffff800b00947 */ /* 0x000ff0000383ffff */
.L_x_17:
[----:B------:R-:W-:Y:S01]  /*2340*/  UISETP.NE.AND UP0, UPT, UR6, URZ, UPT ;  /* 0x0000003f0600728c */ /* 0x000fe2000bf05270 */
[----:B------:R-:W-:Y:S01]  /*2350*/  IMAD.U32 R67, RZ, RZ, UR30 ;  /* 0x0000001eff437e24 */ /* 0x000fe2000f8e00ff */
[----:B------:R-:W-:Y:S02]  /*2360*/  SHF.L.U32 R65, R23, 0x1f, RZ ;  /* 0x0000001f17417819 */ /* 0x000fe400000006ff */
[----:B------:R-:W-:-:S06]  /*2370*/  USEL UR6, URZ, 0x1, !UP0 ;  /* 0x000000013f067887 */ /* 0x000fcc000c000000 */
[----:B------:R-:W-:-:S13]  /*2380*/  ISETP.NE.AND P0, PT, RZ, UR6, PT ;  /* 0x00000006ff007c0c */ /* 0x000fda000bf05270 */
[----:B------:R-:W-:Y:S05]  /*2390*/  @!P0 BRA `(.L_x_26) ;  /* 0x0000000000848947 */ /* 0x000fea0003800000 */
[----:B------:R-:W-:Y:S01]  /*23a0*/  FADD R63, R24, R63 ;  /* 0x0000003f183f7221 */ /* 0x000fe20000000000 */
        /* <DEDUP_REMOVED lines=31> */
[----:B------:R-:W-:-:S06]  /*25a0*/  WARPGROUP.DEPBAR.LE gsb0, 0x0 ;  /* 0x00008000000079c5 */ /* 0x000fcc0000010000 */
.L_x_26:
[----:B------:R2:W-:Y:S01]  /*25b0*/  SYNCS.ARRIVE.TRANS64.A1T0 RZ, [R67+UR27], RZ ;  /* 0x000000ff43ff79a7 */ /* 0x0005e2000810001b */
[----:B------:R-:W-:Y:S02]  /*25c0*/  WARPGROUP.DEPBAR.LE gsb0, 0x0 ;  /* 0x00008000000079c5 */ /* 0x000fe40000010000 */
[----:B------:R-:W-:Y:S01]  /*25d0*/  UIADD3 UR5, UR5, UR26, URZ ;  /* 0x0000001a05057290 */ /* 0x000fe2000fffe03f */
[----:B------:R-:W-:Y:S01]  /*25e0*/  SHF.R.S32.HI R28, RZ, 0x1f, R5 ;  /* 0x0000001fff1c7819 */ /* 0x000fe20000011405 */
[----:B------:R-:W-:Y:S02]  /*25f0*/  UISETP.GE.U32.AND UP1, UPT, UR26, 0x22, UPT ;  /* 0x000000221a00788c */ /* 0x000fe4000bf26070 */
[----:B------:R-:W-:Y:S01]  /*2600*/  UISETP.GT.U32.AND UP0, UPT, UR5, 0x21, UPT ;  /* 0x000000210500788c */ /* 0x000fe2000bf04070 */
[----:B------:R-:W3:Y:S01]  /*2610*/  SYNCS.PHASECHK.TRANS64.TRYWAIT P0, [UR18+0x8], R65 ;  /* 0x00000841ff0075a7 */ /* 0x000ee20008000152 */
[----:B------:R-:W-:Y:S02]  /*2620*/  UIMAD.WIDE.U32 UR6, UR5, -0xf0f0f0f, URZ ;  /* 0xf0f0f0f1050678a5 */ /* 0x000fe4000f8e003f */
[----:B------:R-:W-:-:S02]  /*2630*/  UISETP.LT.U32.AND UP0, UPT, UR26, 0x22, UP0 ;  /* 0x000000221a00788c */ /* 0x000fc40008701070 */
[----:B------:R-:W-:Y:S02]  /*2640*/  USHF.R.U32.HI UR6, URZ, 0x5, UR7 ;  /* 0x000000053f067899 */ /* 0x000fe40008011607 */
[----:B------:R-:W-:Y:S02]  /*2650*/  USEL UR8, URZ, 0x1, !UP0 ;  /* 0x000000013f087887 */ /* 0x000fe4000c000000 */
[----:B------:R-:W-:Y:S02]  /*2660*/  UIMAD UR5, UR6, -0x22, UR5 ;  /* 0xffffffde060578a4 */ /* 0x000fe4000f8e0205 */
[----:B------:R-:W-:-:S04]  /*2670*/  ULOP3.LUT UR4, UR4, UR8, URZ, 0x3c, !UPT ;  /* 0x0000000804047292 */ /* 0x000fc8000f8e3c3f */
[----:B------:R-:W-:Y:S01]  /*2680*/  @UP1 ULOP3.LUT UR4, UR4, 0x1, UR6, 0x78, !UPT ;  /* 0x0000000104041892 */ /* 0x000fe2000f8e7806 */
[----:B--23--:R-:W-:Y:S11]  /*2690*/  @!P0 BRA `(.L_x_27) ;  /* 0x0000004c00d48947 */ /* 0x00cff60003800000 */
.L_x_149:
[----:B------:R-:W-:Y:S01]  /*26a0*/  ULDC.64 UR6, c[0x0][0x6d0] ;  /* 0x0001b40000067ab9 */ /* 0x000fe20000000a00 */
[----:B------:R-:W-:Y:S02]  /*26b0*/  IMAD.SHL.U32 R34, R0, 0x40, RZ ;  /* 0x0000004000227824 */ /* 0x000fe400078e00ff */
[----:B------:R-:W-:Y:S02]  /*26c0*/  IMAD R26, R28, UR6, RZ ;  /* 0x000000061c1a7c24 */ /* 0x000fe4000f8e02ff */
[C---:B--2---:R-:W-:Y:S01]  /*26d0*/  IMAD.WIDE.U32 R24, R5.reuse, UR6, R10 ;  /* 0x0000000605187c25 */ /* 0x044fe2000f8e000a */
[----:B------:R-:W-:Y:S01]  /*26e0*/  ULDC UR6, c[0x0][0x284] ;  /* 0x0000a10000067ab9 */ /* 0x000fe20000000800 */
[----:B------:R-:W-:Y:S02]  /*26f0*/  SHF.R.S32.HI R35, RZ, 0x1f, R34 ;  /* 0x0000001fff237819 */ /* 0x000fe40000011422 */
[----:B------:R-:W-:Y:S01]  /*2700*/  IMAD.SHL.U32 R27, R4, 0x40, RZ ;  /* 0x00000040041b7824 */ /* 0x000fe200078e00ff */
[C---:B------:R-:W-:Y:S01]  /*2710*/  ISETP.GE.AND P0, PT, R34.reuse, UR6, PT ;  /* 0x0000000622007c0c */ /* 0x040fe2000bf06270 */
[----:B------:R-:W-:Y:S01]  /*2720*/  ULDC UR6, c[0x0][0x288] ;  /* 0x0000a20000067ab9 */ /* 0x000fe20000000800 */
[----:B------:R-:W-:Y:S01]  /*2730*/  IMAD R29, R5, UR7, R26 ;  /* 0x00000007051d7c24 */ /* 0x000fe2000f8e021a */
[----:B------:R-:W-:-:S02]  /*2740*/  IADD3 R24, P1, R34, R24, RZ ;  /* 0x0000001822187210 */ /* 0x000fc40007f3e0ff */
[----:B------:R-:W-:Y:S02]  /*2750*/  ISETP.GE.OR P0, PT, R27, UR6, P0 ;  /* 0x000000061b007c0c */ /* 0x000fe40008706670 */
[----:B------:R-:W-:-:S11]  /*2760*/  IADD3.X R25, R35, R25, R29, P1, !PT ;  /* 0x0000001923197210 */ /* 0x000fd60000ffe41d */
[----:B------:R-:W-:Y:S05]  /*2770*/  @P0 BRA `(.L_x_28) ;  /* 0x0000002400840947 */ /* 0x000fea0003800000 */
[----:B------:R-:W2:Y:S01]  /*2780*/  LDC.64 R44, c[0x0][0x6c8] ;  /* 0x0001b200ff2c7b82 */ /* 0x000ea20000000a00 */
[----:B-----5:R-:W-:Y:S01]  /*2790*/  FSETP.NEU.AND P2, PT, R13, RZ, PT ;  /* 0x000000ff0d00720b */ /* 0x020fe20003f4d000 */
[----:B------:R-:W-:Y:S01]  /*27a0*/  IMAD.WIDE R38, R4, 0x40, R14 ;  /* 0x0000004004267825 */ /* 0x000fe200078e020e */
[----:B------:R-:W-:Y:S03]  /*27b0*/  BSSY B0, `(.L_x_28) ;  /* 0x000025d000007945 */ /* 0x000fe60003800000 */
[----:B------:R-:W-:Y:S02]  /*27c0*/  IMAD.IADD R0, R18, 0x1, -R27 ;  /* 0x0000000112007824 */ /* 0x000fe400078e0a1b */
[----:B------:R-:W-:-:S03]  /*27d0*/  IMAD.IADD R40, R19, 0x1, -R34 ;  /* 0x0000000113287824 */ /* 0x000fc600078e0a22 */
[----:B------:R-:W-:-:S04]  /*27e0*/  ISETP.GT.AND P1, PT, R0, RZ, PT ;  /* 0x000000ff0000720c */ /* 0x000fc80003f24270 */
[----:B------:R-:W-:Y:S01]  /*27f0*/  ISETP.GT.AND P0, PT, R40, RZ, P1 ;  /* 0x000000ff2800720c */ /* 0x000fe20000f04270 */
[-C--:B--2---:R-:W-:Y:S02]  /*2800*/  IMAD R4, R39, R44.reuse, RZ ;  /* 0x0000002c27047224 */ /* 0x084fe400078e02ff */
[----:B------:R-:W-:-:S04]  /*2810*/  IMAD.WIDE.U32 R30, R38, R44, R24 ;  /* 0x0000002c261e7225 */ /* 0x000fc800078e0018 */
[----:B------:R-:W-:-:S04]  /*2820*/  IMAD R25, R38, R45, R4 ;  /* 0x0000002d26197224 */ /* 0x000fc800078e0204 */
[----:B------:R-:W-:Y:S01]  /*2830*/  IMAD.IADD R43, R31, 0x1, R25 ;  /* 0x000000011f2b7824 */ /* 0x000fe200078e0219 */
[----:B------:R-:W-:Y:S06]  /*2840*/  @!P2 BRA `(.L_x_29) ;  /* 0x0000001800a0a947 */ /* 0x000fec0003800000 */
[----:B------:R-:W-:Y:S01]  /*2850*/  ULDC.64 UR6, c[0x0][0x6b8] ;  /* 0x0001ae0000067ab9 */ /* 0x000fe20000000a00 */
[----:B------:R-:W-:Y:S01]  /*2860*/  ULDC.64 UR24, c[0x0][0x6b0] ;  /* 0x0001ac0000187ab9 */ /* 0x000fe20000000a00 */
[----:B------:R-:W-:Y:S01]  /*2870*/  IMAD.WIDE.U32 R24, R5, UR6, R10 ;  /* 0x0000000605187c25 */ /* 0x000fe2000f8e000a */
[----:B------:R-:W-:Y:S01]  /*2880*/  ULDC.64 UR8, c[0x0][0x6a8] ;  /* 0x0001aa0000087ab9 */ /* 0x000fe20000000a00 */
[----:B------:R-:W2:Y:S01]  /*2890*/  LDC.64 R36, c[0x0][0x6b0] ;  /* 0x0001ac00ff247b82 */ /* 0x000ea20000000a00 */
[----:B------:R-:W-:Y:S01]  /*28a0*/  ULDC.64 UR10, c[0x0][0x6c0] ;  /* 0x0001b000000a7ab9 */ /* 0x000fe20000000a00 */
[----:B------:R-:W-:Y:S01]  /*28b0*/  IMAD R4, R28, UR6, RZ ;  /* 0x000000061c047c24 */ /* 0x000fe2000f8e02ff */
[----:B------:R-:W-:Y:S01]  /*28c0*/  IADD3 R26, P2, R34, R24, RZ ;  /* 0x00000018221a7210 */ /* 0x000fe20007f5e0ff */
[----:B------:R-:W-:Y:S02]  /*28d0*/  IMAD R29, R39, UR24, RZ ;  /* 0x00000018271d7c24 */ /* 0x000fe4000f8e02ff */
[----:B------:R-:W-:-:S02]  /*28e0*/  IMAD R41, R5, UR7, R4 ;  /* 0x0000000705297c24 */ /* 0x000fc4000f8e0204 */
[----:B------:R-:W-:-:S03]  /*28f0*/  IMAD R39, R38, UR25, R29 ;  /* 0x0000001926277c24 */ /* 0x000fc6000f8e021d */
[----:B------:R-:W-:-:S03]  /*2900*/  IADD3.X R27, R35, R25, R41, P2, !PT ;  /* 0x00000019231b7210 */ /* 0x000fc600017fe429 */
[----:B------:R-:W-:-:S04]  /*2910*/  IMAD.WIDE.U32 R24, R38, UR24, R26 ;  /* 0x0000001826187c25 */ /* 0x000fc8000f8e001a */
[----:B------:R-:W-:Y:S01]  /*2920*/  IMAD.IADD R25, R25, 0x1, R39 ;  /* 0x0000000119197824 */ /* 0x000fe200078e0227 */
[----:B------:R-:W-:-:S04]  /*2930*/  LEA R28, P2, R24, UR8, 0x2 ;  /* 0x00000008181c7c11 */ /* 0x000fc8000f8410ff */
[----:B------:R-:W-:-:S05]  /*2940*/  LEA.HI.X R29, R24, UR9, R25, 0x2, P2 ;  /* 0x00000009181d7c11 */ /* 0x000fca00090f1419 */
[----:B------:R-:W3:Y:S01]  /*2950*/  @P0 LDG.E.LTC128B R4, desc[UR22][R28.64] ;  /* 0x000000161c040981 */ /* 0x000ee2000c1e1920 */
[----:B------:R-:W-:Y:S01]  /*2960*/  IMAD.WIDE.U32 R32, R38, UR24, R34 ;  /* 0x0000001826207c25 */ /* 0x000fe2000f8e0022 */
[----:B------:R-:W-:Y:S01]  /*2970*/  LEA R24, P2, R30, UR10, 0x2 ;  /* 0x0000000a1e187c11 */ /* 0x000fe2000f8410ff */
[----:B------:R-:W-:Y:S02]  /*2980*/  BSSY B1, `(.L_x_30) ;  /* 0x0000018000017945 */ /* 0x000fe40003800000 */
[----:B--2---:R-:W-:Y:S01]  /*2990*/  IMAD.WIDE.U32 R36, R38, UR24, R36 ;  /* 0x0000001826247c25 */ /* 0x004fe2000f8e0024 */
[----:B------:R-:W-:Y:S02]  /*29a0*/  IADD3 R32, P4, R10, R32, RZ ;  /* 0x000000200a207210 */ /* 0x000fe40007f9e0ff */
[----:B------:R-:W-:Y:S02]  /*29b0*/  LEA.HI.X R25, R30, UR11, R43, 0x2, P2 ;  /* 0x0000000b1e197c11 */ /* 0x000fe400090f142b */
[----:B------:R-:W-:-:S02]  /*29c0*/  LEA R30, P2, R44, R24, 0x2 ;  /* 0x000000182c1e7211 */ /* 0x000fc400078410ff */
[----:B------:R-:W-:Y:S01]  /*29d0*/  IADD3.X R33, R11, R39, R33, P4, !PT ;  /* 0x000000270b217210 */ /* 0x000fe200027fe421 */
[----:B------:R-:W-:Y:S01]  /*29e0*/  IMAD.IADD R39, R39, 0x1, R37 ;  /* 0x0000000127277824 */ /* 0x000fe200078e0225 */
[----:B------:R-:W-:Y:S02]  /*29f0*/  IADD3 R38, P4, R26, R36, RZ ;  /* 0x000000241a267210 */ /* 0x000fe40007f9e0ff */
[----:B------:R-:W-:Y:S01]  /*2a00*/  LEA.HI.X R31, R44, R25, R45, 0x2, P2 ;  /* 0x000000192c1f7211 */ /* 0x000fe200010f142d */
[----:B------:R-:W-:Y:S01]  /*2a10*/  IMAD.WIDE.U32 R32, R5, UR6, R32 ;  /* 0x0000000605207c25 */ /* 0x000fe2000f8e0020 */
[----:B------:R-:W-:Y:S02]  /*2a20*/  ISETP.GT.AND P2, PT, R0, 0x1, PT ;  /* 0x000000010000780c */ /* 0x000fe40003f44270 */
[----:B------:R-:W-:Y:S01]  /*2a30*/  LEA R26, P6, R38, UR8, 0x2 ;  /* 0x00000008261a7c11 */ /* 0x000fe2000f8c10ff */
[----:B------:R-:W-:Y:S01]  /*2a40*/  IMAD.X R27, R39, 0x1, R27, P4 ;  /* 0x00000001271b7824 */ /* 0x000fe200020e061b */
[----:B------:R-:W-:-:S04]  /*2a50*/  ISETP.GT.AND P4, PT, R40, RZ, P2 ;  /* 0x000000ff2800720c */ /* 0x000fc80001784270 */
[----:B------:R-:W-:Y:S01]  /*2a60*/  LEA.HI.X R27, R38, UR9, R27, 0x2, P6 ;  /* 0x00000009261b7c11 */ /* 0x000fe2000b0f141b */
[----:B---3--:R-:W-:Y:S01]  /*2a70*/  FMUL R42, R4, R13 ;  /* 0x0000000d042a7220 */ /* 0x008fe20000400000 */
[----:B------:R-:W-:-:S03]  /*2a80*/  IMAD.MOV.U32 R38, RZ, RZ, R4 ;  /* 0x000000ffff267224 */ /* 0x000fc600078e0004 */
[----:B------:R-:W-:-:S05]  /*2a90*/  FFMA R63, R63, R7, R42 ;  /* 0x000000073f3f7223 */ /* 0x000fca000000002a */
[----:B------:R2:W-:Y:S01]  /*2aa0*/  @P0 STG.E desc[UR22][R24.64], R63 ;  /* 0x0000003f18000986 */ /* 0x0005e2000c101916 */
[----:B------:R-:W-:-:S04]  /*2ab0*/  IADD3 R36, P0, P5, R10, R36, R34 ;  /* 0x000000240a247210 */ /* 0x000fc80007d1e022 */
[----:B------:R-:W-:Y:S01]  /*2ac0*/  IADD3.X R37, R11, R39, R35, P0, P5 ;  /* 0x000000270b257210 */ /* 0x000fe200007ea423 */
[----:B------:R-:W-:Y:S01]  /*2ad0*/  IMAD.IADD R35, R41, 0x1, R33 ;  /* 0x0000000129237824 */ /* 0x000fe200078e0221 */
[----:B------:R-:W-:Y:S07]  /*2ae0*/  @!P4 BRA `(.L_x_31) ;  /* 0x000000000004c947 */ /* 0x000fee0003800000 */
[----:B------:R3:W5:Y:S02]  /*2af0*/  LDG.E.LTC128B R38, desc[UR22][R26.64] ;  /* 0x000000161a267981 */ /* 0x000764000c1e1920 */
.L_x_31:
[----:B------:R-:W-:Y:S05]  /*2b00*/  BSYNC B1 ;  /* 0x0000000000017941 */ /* 0x000fea0003800000 */
.L_x_30:
[----:B-----5:R-:W-:Y:S01]  /*2b10*/  FMUL R4, R38, R13 ;  /* 0x0000000d26047220 */ /* 0x020fe20000400000 */
[----:B------:R-:W-:Y:S01]  /*2b20*/  ISETP.GT.AND P1, PT, R40, 0x8, P1 ;  /* 0x000000082800780c */ /* 0x000fe20000f24270 */
[----:B------:R-:W-:Y:S01]  /*2b30*/  BSSY B1, `(.L_x_32) ;  /* 0x0000009000017945 */ /* 0x000fe20003800000 */
[----:B------:R-:W-:Y:S01]  /*2b40*/  LEA R34, P5, R32, UR8, 0x2 ;  /* 0x0000000820227c11 */ /* 0x000fe2000f8a10ff */
[----:B------:R-:W-:Y:S01]  /*2b50*/  FFMA R33, R108, R7, R4 ;  /* 0x000000076c217223 */ /* 0x000fe20000000004 */
[----:B------:R-:W-:Y:S01]  /*2b60*/  ISETP.GT.AND P0, PT, R0, 0x8, PT ;  /* 0x000000080000780c */ /* 0x000fe20003f04270 */
[----:B------:R-:W-:Y:S01]  /*2b70*/  IMAD.WIDE.U32 R4, R5, UR6, R36 ;  /* 0x0000000605047c25 */ /* 0x000fe2000f8e0024 */
[----:B------:R-:W-:Y:S02]  /*2b80*/  LEA.HI.X R35, R32, UR9, R35, 0x2, P5 ;  /* 0x0000000920237c11 */ /* 0x000fe4000a8f1423 */
[----:B------:R4:W-:Y:S05]  /*2b90*/  @P4 STG.E desc[UR22][R30.64], R33 ;  /* 0x000000211e004986 */ /* 0x0009ea000c101916 */
[----:B------:R-:W-:Y:S05]  /*2ba0*/  @!P1 BRA `(.L_x_33) ;  /* 0x0000000000049947 */ /* 0x000fea0003800000 */
[----:B------:R0:W5:Y:S02]  /*2bb0*/  LDG.E.LTC128B R38, desc[UR22][R34.64+0x20] ;  /* 0x0000201622267981 */ /* 0x000164000c1e1920 */
.L_x_33:
[----:B------:R-:W-:Y:S05]  /*2bc0*/  BSYNC B1 ;  /* 0x0000000000017941 */ /* 0x000fea0003800000 */
.L_x_32:
[----:B------:R-:W-:Y:S01]  /*2bd0*/  IMAD.IADD R5, R41, 0x1, R5 ;  /* 0x0000000129057824 */ /* 0x000fe200078e0205 */
[----:B------:R-:W-:Y:S01]  /*2be0*/  LEA R32, P4, R4, UR8, 0x2 ;  /* 0x0000000804207c11 */ /* 0x000fe2000f8810ff */
[----:B0----5:R-:W-:Y:S01]  /*2bf0*/  FMUL R34, R38, R13 ;  /* 0x0000000d26227220 */ /* 0x021fe20000400000 */
[----:B------:R-:W-:Y:S01]  /*2c00*/  ISETP.GT.AND P2, PT, R40, 0x8, P2 ;  /* 0x000000082800780c */ /* 0x000fe20001744270 */
[----:B------:R-:W-:Y:S01]  /*2c10*/  BSSY B1, `(.L_x_34) ;  /* 0x0000008000017945 */ /* 0x000fe20003800000 */
[----:B----4-:R-:W-:Y:S01]  /*2c20*/  LEA.HI.X R33, R4, UR9, R5, 0x2, P4 ;  /* 0x0000000904217c11 */ /* 0x010fe2000a0f1405 */
[----:B------:R-:W-:Y:S01]  /*2c30*/  FFMA R61, R61, R7, R34 ;  /* 0x000000073d3d7223 */ /* 0x000fe20000000022 */
[----:B------:R-:W-:Y:S02]  /*2c40*/  @P1 IMAD.MOV.U32 R4, RZ, RZ, R24 ;  /* 0x000000ffff041224 */ /* 0x000fe400078e0018 */
[----:B------:R-:W-:-:S05]  /*2c50*/  @P1 IMAD.MOV.U32 R5, RZ, RZ, R25 ;  /* 0x000000ffff051224 */ /* 0x000fca00078e0019 */
[----:B------:R0:W-:Y:S02]  /*2c60*/  @P1 STG.E desc[UR22][R4.64+0x20], R61 ;  /* 0x0000203d04001986 */ /* 0x0001e4000c101916 */
[----:B------:R-:W-:Y:S05]  /*2c70*/  @!P2 BRA `(.L_x_35) ;  /* 0x000000000004a947 */ /* 0x000fea0003800000 */
[----:B------:R4:W5:Y:S02]  /*2c80*/  LDG.E.LTC128B R38, desc[UR22][R32.64+0x20] ;  /* 0x0000201620267981 */ /* 0x000964000c1e1920 */
.L_x_35:
[----:B------:R-:W-:Y:S05]  /*2c90*/  BSYNC B1 ;  /* 0x0000000000017941 */ /* 0x000fea0003800000 */
.L_x_34:
[----:B0----5:R-:W-:Y:S01]  /*2ca0*/  FMUL R4, R38, R13 ;  /* 0x0000000d26047220 */ /* 0x021fe20000400000 */
[----:B------:R-:W-:Y:S01]  /*2cb0*/  ISETP.GT.AND P4, PT, R40, RZ, P0 ;  /* 0x000000ff2800720c */ /* 0x000fe20000784270 */
[----:B------:R-:W-:Y:S01]  /*2cc0*/  BSSY B1, `(.L_x_36) ;  /* 0x0000009000017945 */ /* 0x000fe20003800000 */
[----:B------:R-:W-:Y:S01]  /*2cd0*/  ISETP.GT.AND P1, PT, R0, 0x9, PT ;  /* 0x000000090000780c */ /* 0x000fe20003f24270 */
[----:B----4-:R-:W-:Y:S01]  /*2ce0*/  FFMA R33, R106, R7, R4 ;  /* 0x000000076a217223 */ /* 0x010fe20000000004 */
[----:B------:R-:W-:Y:S02]  /*2cf0*/  IADD3 R4, P6, R28, UR13, RZ ;  /* 0x0000000d1c047c10 */ /* 0x000fe4000ffde0ff */
[----:B------:R-:W-:Y:S02]  /*2d00*/  IADD3 R32, P5, R24, UR16, RZ ;  /* 0x0000001018207c10 */ /* 0x000fe4000ffbe0ff */
[----:B------:R0:W-:Y:S01]  /*2d10*/  @P2 STG.E desc[UR22][R30.64+0x20], R33 ;  /* 0x000020211e002986 */ /* 0x0001e2000c101916 */
[----:B------:R-:W-:-:S04]  /*2d20*/  IADD3.X R5, R29, UR12, RZ, P6, !PT ;  /* 0x0000000c1d057c10 */ /* 0x000fc8000b7fe4ff */
[----:B------:R-:W-:Y:S06]  /*2d30*/  @!P4 BRA `(.L_x_37) ;  /* 0x000000000004c947 */ /* 0x000fec0003800000 */
[----:B------:R4:W5:Y:S02]  /*2d40*/  LDG.E.LTC128B R38, desc[UR22][R4.64] ;  /* 0x0000001604267981 */ /* 0x000964000c1e1920 */
.L_x_37:
[----:B------:R-:W-:Y:S05]  /*2d50*/  BSYNC B1 ;  /* 0x0000000000017941 */ /* 0x000fea0003800000 */
.L_x_36:
[----:B-----5:R-:W-:Y:S01]  /*2d60*/  FMUL R34, R38, R13 ;  /* 0x0000000d26227220 */ /* 0x020fe20000400000 */
[----:B0-----:R-:W-:Y:S01]  /*2d70*/  IADD3.X R33, R25, UR15, RZ, P5, !PT ;  /* 0x0000000f19217c10 */ /* 0x001fe2000affe4ff */
[----:B------:R-:W-:Y:S01]  /*2d80*/  BSSY B1, `(.L_x_38) ;  /* 0x000000a000017945 */ /* 0x000fe20003800000 */
[----:B------:R-:W-:Y:S01]  /*2d90*/  ISETP.GT.AND P2, PT, R40, RZ, P1 ;  /* 0x000000ff2800720c */ /* 0x000fe20000f44270 */
[----:B------:R-:W-:Y:S01]  /*2da0*/  FFMA R59, R59, R7, R34 ;  /* 0x000000073b3b7223 */ /* 0x000fe20000000022 */
[----:B------:R-:W-:Y:S01]  /*2db0*/  IADD3 R34, P6, R26, UR13, RZ ;  /* 0x0000000d1a227c10 */ /* 0x000fe2000ffde0ff */
[----:B------:R-:W-:Y:S01]  /*2dc0*/  IMAD.MOV.U32 R42, RZ, RZ, R38 ;  /* 0x000000ffff2a7224 */ /* 0x000fe200078e0026 */
[----:B------:R-:W-:Y:S02]  /*2dd0*/  IADD3 R36, P5, R30, UR16, RZ ;  /* 0x000000101e247c10 */ /* 0x000fe4000ffbe0ff */
[----:B------:R0:W-:Y:S01]  /*2de0*/  @P4 STG.E desc[UR22][R32.64], R59 ;  /* 0x0000003b20004986 */ /* 0x0001e2000c101916 */
[----:B------:R-:W-:-:S06]  /*2df0*/  IADD3.X R35, R27, UR12, RZ, P6, !PT ;  /* 0x0000000c1b237c10 */ /* 0x000fcc000b7fe4ff */
[----:B------:R-:W-:Y:S05]  /*2e00*/  @!P2 BRA `(.L_x_39) ;  /* 0x000000000004a947 */ /* 0x000fea0003800000 */
[----:B------:R0:W5:Y:S02]  /*2e10*/  LDG.E.LTC128B R42, desc[UR22][R34.64] ;  /* 0x00000016222a7981 */ /* 0x000164000c1e1920 */
.L_x_39:
[----:B------:R-:W-:Y:S05]  /*2e20*/  BSYNC B1 ;  /* 0x0000000000017941 */ /* 0x000fea0003800000 */
.L_x_38:
[----:B-----5:R-:W-:Y:S01]  /*2e30*/  FMUL R38, R42, R13 ;  /* 0x0000000d2a267220 */ /* 0x020fe20000400000 */
[----:B------:R-:W-:Y:S01]  /*2e40*/  IADD3.X R37, R31, UR15, RZ, P5, !PT ;  /* 0x0000000f1f257c10 */ /* 0x000fe2000affe4ff */
[----:B------:R-:W-:Y:S01]  /*2e50*/  BSSY B1, `(.L_x_40) ;  /* 0x0000009000017945 */ /* 0x000fe20003800000 */
[----:B------:R-:W-:Y:S01]  /*2e60*/  ISETP.GT.AND P0, PT, R40, 0x8, P0 ;  /* 0x000000082800780c */ /* 0x000fe20000704270 */
[----:B------:R-:W-:Y:S01]  /*2e70*/  FFMA R39, R104, R7, R38 ;  /* 0x0000000768277223 */ /* 0x000fe20000000026 */
[----:B------:R-:W-:Y:S02]  /*2e80*/  IADD3 R28, P4, R28, UR28, RZ ;  /* 0x0000001c1c1c7c10 */ /* 0x000fe4000ff9e0ff */
[----:B------:R-:W-:Y:S02]  /*2e90*/  IADD3 R38, P5, R24, UR29, RZ ;  /* 0x0000001d18267c10 */ /* 0x000fe4000ffbe0ff */
[----:B------:R0:W-:Y:S01]  /*2ea0*/  @P2 STG.E desc[UR22][R36.64], R39 ;  /* 0x0000002724002986 */ /* 0x0001e2000c101916 */
[----:B------:R-:W-:-:S06]  /*2eb0*/  IADD3.X R29, R29, UR32, RZ, P4, !PT ;  /* 0x000000201d1d7c10 */ /* 0x000fcc000a7fe4ff */
[----:B------:R-:W-:Y:S05]  /*2ec0*/  @!P0 BRA `(.L_x_41) ;  /* 0x0000000000048947 */ /* 0x000fea0003800000 */
[----:B------:R0:W5:Y:S02]  /*2ed0*/  LDG.E.LTC128B R42, desc[UR22][R28.64] ;  /* 0x000000161c2a7981 */ /* 0x000164000c1e1920 */
.L_x_41:
[----:B------:R-:W-:Y:S05]  /*2ee0*/  BSYNC B1 ;  /* 0x0000000000017941 */ /* 0x000fea0003800000 */
.L_x_40:
[----:B--2--5:R-:W-:Y:S01]  /*2ef0*/  FMUL R24, R42, R13 ;  /* 0x0000000d2a187220 */ /* 0x024fe20000400000 */
[----:B0-----:R-:W-:Y:S01]  /*2f00*/  IADD3.X R39, R25, UR31, RZ, P5, !PT ;  /* 0x0000001f19277c10 */ /* 0x001fe2000affe4ff */
[----:B------:R-:W-:Y:S01]  /*2f10*/  BSSY B1, `(.L_x_42) ;  /* 0x0000008000017945 */ /* 0x000fe20003800000 */
[----:B------:R-:W-:Y:S01]  /*2f20*/  ISETP.GT.AND P2, PT, R40, 0x8, P1 ;  /* 0x000000082800780c */ /* 0x000fe20000f44270 */
[----:B------:R-:W-:Y:S01]  /*2f30*/  FFMA R57, R57, R7, R24 ;  /* 0x0000000739397223 */ /* 0x000fe20000000018 */
[----:B------:R-:W-:-:S04]  /*2f40*/  IADD3 R24, P1, R26, UR28, RZ ;  /* 0x0000001c1a187c10 */ /* 0x000fc8000ff3e0ff */
[----:B------:R0:W-:Y:S01]  /*2f50*/  @P0 STG.E desc[UR22][R38.64], R57 ;  /* 0x0000003926000986 */ /* 0x0001e2000c101916 */
[----:B------:R-:W-:-:S06]  /*2f60*/  IADD3.X R25, R27, UR32, RZ, P1, !PT ;  /* 0x000000201b197c10 */ /* 0x000fcc0008ffe4ff */
[----:B------:R-:W-:Y:S05]  /*2f70*/  @!P2 BRA `(.L_x_43) ;  /* 0x000000000004a947 */ /* 0x000fea0003800000 */
[----:B------:R2:W5:Y:S02]  /*2f80*/  LDG.E.LTC128B R42, desc[UR22][R24.64] ;  /* 0x00000016182a7981 */ /* 0x000564000c1e1920 */
.L_x_43:
[----:B------:R-:W-:Y:S05]  /*2f90*/  BSYNC B1 ;  /* 0x0000000000017941 */ /* 0x000fea0003800000 */
.L_x_42:
[----:B---3-5:R-:W-:Y:S01]  /*2fa0*/  FMUL R26, R42, R13 ;  /* 0x0000000d2a1a7220 */ /* 0x028fe20000400000 */
[----:B--2---:R-:W-:Y:S01]  /*2fb0*/  IADD3 R24, P5, R30, UR29, RZ ;  /* 0x0000001d1e187c10 */ /* 0x004fe2000ffbe0ff */
[----:B------:R-:W-:Y:S01]  /*2fc0*/  BSSY B1, `(.L_x_44) ;  /* 0x000000c000017945 */ /* 0x000fe20003800000 */
[----:B------:R-:W-:Y:S01]  /*2fd0*/  ISETP.GT.AND P1, PT, R0, 0x10, PT ;  /* 0x000000100000780c */ /* 0x000fe20003f24270 */
[----:B------:R-:W-:Y:S01]  /*2fe0*/  FFMA R29, R102, R7, R26 ;  /* 0x00000007661d7223 */ /* 0x000fe2000000001a */
[----:B------:R-:W-:Y:S02]  /*2ff0*/  IADD3.X R25, R31, UR31, RZ, P5, !PT ;  /* 0x0000001f1f197c10 */ /* 0x000fe4000affe4ff */
[----:B------:R-:W-:Y:S02]  /*3000*/  ISETP.GT.AND P4, PT, R40, RZ, P1 ;  /* 0x000000ff2800720c */ /* 0x000fe40000f84270 */
[----:B------:R-:W-:Y:S01]  /*3010*/  IADD3 R26, P6, R4, UR13, RZ ;  /* 0x0000000d041a7c10 */ /* 0x000fe2000ffde0ff */
[----:B------:R2:W-:Y:S01]  /*3020*/  @P2 STG.E desc[UR22][R24.64], R29 ;  /* 0x0000001d18002986 */ /* 0x0005e2000c101916 */
[----:B------:R-:W-:-:S02]  /*3030*/  ISETP.GT.AND P0, PT, R0, 0x11, PT ;  /* 0x000000110000780c */ /* 0x000fc40003f04270 */
[----:B------:R-:W-:Y:S02]  /*3040*/  IADD3 R28, P5, R32, UR16, RZ ;  /* 0x00000010201c7c10 */ /* 0x000fe4000ffbe0ff */
[----:B------:R-:W-:-:S05]  /*3050*/  IADD3.X R27, R5, UR12, RZ, P6, !PT ;  /* 0x0000000c051b7c10 */ /* 0x000fca000b7fe4ff */
[----:B------:R-:W-:Y:S06]  /*3060*/  @!P4 BRA `(.L_x_45) ;  /* 0x000000000004c947 */ /* 0x000fec0003800000 */
[----:B------:R3:W5:Y:S02]  /*3070*/  LDG.E.LTC128B R42, desc[UR22][R26.64] ;  /* 0x000000161a2a7981 */ /* 0x000764000c1e1920 */
.L_x_45:
[----:B------:R-:W-:Y:S05]  /*3080*/  BSYNC B1 ;  /* 0x0000000000017941 */ /* 0x000fea0003800000 */
.L_x_44:
[----:B--2--5:R-:W-:Y:S01]  /*3090*/  FMUL R25, R42, R13 ;  /* 0x0000000d2a197220 */ /* 0x024fe20000400000 */
[----:B------:R-:W-:Y:S01]  /*30a0*/  IADD3.X R29, R33, UR15, RZ, P5, !PT ;  /* 0x0000000f211d7c10 */ /* 0x000fe2000affe4ff */
[----:B------:R-:W-:Y:S01]  /*30b0*/  BSSY B1, `(.L_x_46) ;  /* 0x0000009000017945 */ /* 0x000fe20003800000 */
[----:B------:R-:W-:Y:S01]  /*30c0*/  ISETP.GT.AND P2, PT, R40, RZ, P0 ;  /* 0x000000ff2800720c */ /* 0x000fe20000744270 */
[----:B------:R-:W-:Y:S01]  /*30d0*/  FFMA R31, R100, R7, R25 ;  /* 0x00000007641f7223 */ /* 0x000fe20000000019 */
[----:B------:R-:W-:Y:S02]  /*30e0*/  IADD3 R24, P6, R34, UR13, RZ ;  /* 0x0000000d22187c10 */ /* 0x000fe4000ffde0ff */
[----:B------:R-:W-:Y:S02]  /*30f0*/  IADD3 R30, P5, R36, UR16, RZ ;  /* 0x00000010241e7c10 */ /* 0x000fe4000ffbe0ff */
[----:B------:R2:W-:Y:S01]  /*3100*/  @P4 STG.E desc[UR22][R28.64], R31 ;  /* 0x0000001f1c004986 */ /* 0x0005e2000c101916 */
[----:B------:R-:W-:-:S06]  /*3110*/  IADD3.X R25, R35, UR12, RZ, P6, !PT ;  /* 0x0000000c23197c10 */ /* 0x000fcc000b7fe4ff */
[----:B------:R-:W-:Y:S05]  /*3120*/  @!P2 BRA `(.L_x_47) ;  /* 0x000000000004a947 */ /* 0x000fea0003800000 */
[----:B------:R0:W5:Y:S02]  /*3130*/  LDG.E.LTC128B R42, desc[UR22][R24.64] ;  /* 0x00000016182a7981 */ /* 0x000164000c1e1920 */
.L_x_47:
[----:B------:R-:W-:Y:S05]  /*3140*/  BSYNC B1 ;  /* 0x0000000000017941 */ /* 0x000fea0003800000 */
.L_x_46:
[----:B0----5:R-:W-:Y:S01]  /*3150*/  FMUL R39, R42, R13 ;  /* 0x0000000d2a277220 */ /* 0x021fe20000400000 */
[----:B--2---:R-:W-:Y:S01]  /*3160*/  IADD3.X R31, R37, UR15, RZ, P5, !PT ;  /* 0x0000000f251f7c10 */ /* 0x004fe2000affe4ff */
[----:B------:R-:W-:Y:S01]  /*3170*/  BSSY B1, `(.L_x_48) ;  /* 0x0000009000017945 */ /* 0x000fe20003800000 */
[----:B------:R-:W-:Y:S01]  /*3180*/  ISETP.GT.AND P1, PT, R40, 0x8, P1 ;  /* 0x000000082800780c */ /* 0x000fe20000f24270 */
[----:B------:R-:W-:Y:S01]  /*3190*/  FFMA R39, R98, R7, R39 ;  /* 0x0000000762277223 */ /* 0x000fe20000000027 */
[----:B----4-:R-:W-:Y:S02]  /*31a0*/  IADD3 R4, P4, R4, UR28, RZ ;  /* 0x0000001c04047c10 */ /* 0x010fe4000ff9e0ff */
[----:B------:R-:W-:Y:S02]  /*31b0*/  IADD3 R38, P5, R32, UR29, RZ ;  /* 0x0000001d20267c10 */ /* 0x000fe4000ffbe0ff */
[----:B------:R0:W-:Y:S01]  /*31c0*/  @P2 STG.E desc[UR22][R30.64], R39 ;  /* 0x000000271e002986 */ /* 0x0001e2000c101916 */
[----:B------:R-:W-:-:S06]  /*31d0*/  IADD3.X R5, R5, UR32, RZ, P4, !PT ;  /* 0x0000002005057c10 */ /* 0x000fcc000a7fe4ff */
[----:B------:R-:W-:Y:S05]  /*31e0*/  @!P1 BRA `(.L_x_49) ;  /* 0x0000000000049947 */ /* 0x000fea0003800000 */
[----:B------:R2:W5:Y:S02]  /*31f0*/  LDG.E.LTC128B R42, desc[UR22][R4.64] ;  /* 0x00000016042a7981 */ /* 0x000564000c1e1920 */
.L_x_49:
[----:B------:R-:W-:Y:S05]  /*3200*/  BSYNC B1 ;  /* 0x0000000000017941 */ /* 0x000fea0003800000 */
.L_x_48:
        /* <DEDUP_REMOVED lines=10> */
.L_x_51:
[----:B------:R-:W-:Y:S05]  /*32b0*/  BSYNC B1 ;  /* 0x0000000000017941 */ /* 0x000fea0003800000 */
.L_x_50:
[----:B--2--5:R-:W-:Y:S01]  /*32c0*/  FMUL R5, R42, R13 ;  /* 0x0000000d2a057220 */ /* 0x024fe20000400000 */
[----:B------:R-:W-:Y:S01]  /*32d0*/  IADD3 R4, P5, R36, UR29, RZ ;  /* 0x0000001d24047c10 */ /* 0x000fe2000ffbe0ff */
        /* <DEDUP_REMOVED lines=9> */
[----:B0-----:R-:W-:-:S05]  /*3370*/  IADD3.X R33, R27, UR12, RZ, P6, !PT ;  /* 0x0000000c1b217c10 */ /* 0x001fca000b7fe4ff */
[----:B------:R-:W-:Y:S06]  /*3380*/  @!P4 BRA `(.L_x_53) ;  /* 0x000000000004c947 */ /* 0x000fec0003800000 */
[----:B------:R0:W5:Y:S02]  /*3390*/  LDG.E.LTC128B R42, desc[UR22][R32.64] ;  /* 0x00000016202a7981 */ /* 0x000164000c1e1920 */
.L_x_53:
[----:B------:R-:W-:Y:S05]  /*33a0*/  BSYNC B1 ;  /* 0x0000000000017941 */ /* 0x000fea0003800000 */
.L_x_52:
        /* <DEDUP_REMOVED lines=11> */
.L_x_55:
[----:B------:R-:W-:Y:S05]  /*3460*/  BSYNC B1 ;  /* 0x0000000000017941 */ /* 0x000fea0003800000 */
.L_x_54:
[----:B-----5:R-:W-:Y:S01]  /*3470*/  FMUL R39, R42, R13 ;  /* 0x0000000d2a277220 */ /* 0x020fe20000400000 */
[----:B--2---:R-:W-:Y:S01]  /*3480*/  IADD3.X R37, R31, UR15, RZ, P5, !PT ;  /* 0x0000000f1f257c10 */ /* 0x004fe2000affe4ff */
[----:B------:R-:W-:Y:S01]  /*3490*/  BSSY B1, `(.L_x_56) ;  /* 0x0000009000017945 */ /* 0x000fe20003800000 */
[----:B------:R-:W-:Y:S01]  /*34a0*/  ISETP.GT.AND P1, PT, R40, 0x8, P1 ;  /* 0x000000082800780c */ /* 0x000fe20000f24270 */
[----:B------:R-:W-:Y:S01]  /*34b0*/  FFMA R39, R90, R7, R39 ;  /* 0x000000075a277223 */ /* 0x000fe20000000027 */
[----:B---3--:R-:W-:Y:S02]  /*34c0*/  IADD3 R26, P4, R26, UR28, RZ ;  /* 0x0000001c1a1a7c10 */ /* 0x008fe4000ff9e0ff */
[----:B------:R-:W-:Y:S02]  /*34d0*/  IADD3 R38, P5, R28, UR29, RZ ;  /* 0x0000001d1c267c10 */ /* 0x000fe4000ffbe0ff */
[----:B------:R2:W-:Y:S01]  /*34e0*/  @P2 STG.E desc[UR22][R36.64], R39 ;  /* 0x0000002724002986 */ /* 0x0005e2000c101916 */
[----:B------:R-:W-:-:S06]  /*34f0*/  IADD3.X R27, R27, UR32, RZ, P4, !PT ;  /* 0x000000201b1b7c10 */ /* 0x000fcc000a7fe4ff */
[----:B------:R-:W-:Y:S05]  /*3500*/  @!P1 BRA `(.L_x_57) ;  /* 0x0000000000049947 */ /* 0x000fea0003800000 */
[----:B------:R3:W5:Y:S02]  /*3510*/  LDG.E.LTC128B R42, desc[UR22][R26.64] ;  /* 0x000000161a2a7981 */ /* 0x000764000c1e1920 */
.L_x_57:
[----:B------:R-:W-:Y:S05]  /*3520*/  BSYNC B1 ;  /* 0x0000000000017941 */ /* 0x000fea0003800000 */
.L_x_56:
[----:B---3-5:R-:W-:Y:S01]  /*3530*/  FMUL R27, R42, R13 ;  /* 0x0000000d2a1b7220 */ /* 0x028fe20000400000 */
[----:B--2---:R-:W-:Y:S01]  /*3540*/  IADD3.X R39, R29, UR31, RZ, P5, !PT ;  /* 0x0000001f1d277c10 */ /* 0x004fe2000affe4ff */
        /* <DEDUP_REMOVED lines=8> */
.L_x_59:
[----:B------:R-:W-:Y:S05]  /*35d0*/  BSYNC B1 ;  /* 0x0000000000017941 */ /* 0x000fea0003800000 */
.L_x_58:
[----:B---3-5:R-:W-:Y:S01]  /*35e0*/  FMUL R25, R42, R13 ;  /* 0x0000000d2a197220 */ /* 0x028fe20000400000 */
        /* <DEDUP_REMOVED lines=10> */
[----:B--2---:R-:W-:-:S05]  /*3690*/  IADD3.X R27, R33, UR12, RZ, P6, !PT ;  /* 0x0000000c211b7c10 */ /* 0x004fca000b7fe4ff */
[----:B------:R-:W-:Y:S06]  /*36a0*/  @!P4 BRA `(.L_x_61) ;  /* 0x000000000004c947 */ /* 0x000fec0003800000 */
[----:B------:R2:W5:Y:S02]  /*36b0*/  LDG.E.LTC128B R42, desc[UR22][R26.64] ;  /* 0x000000161a2a7981 */ /* 0x000564000c1e1920 */
.L_x_61:
[----:B------:R-:W-:Y:S05]  /*36c0*/  BSYNC B1 ;  /* 0x0000000000017941 */ /* 0x000fea0003800000 */
.L_x_60:
[----:B---3-5:R-:W-:Y:S01]  /*36d0*/  FMUL R25, R42, R13 ;  /* 0x0000000d2a197220 */ /* 0x028fe20000400000 */
        /* <DEDUP_REMOVED lines=10> */
.L_x_63:
[----:B------:R-:W-:Y:S05]  /*3780*/  BSYNC B1 ;  /* 0x0000000000017941 */ /* 0x000fea0003800000 */
.L_x_62:
[----:B-----5:R-:W-:Y:S01]  /*3790*/  FMUL R39, R42, R13 ;  /* 0x0000000d2a277220 */ /* 0x020fe20000400000 */
[----:B---3--:R-:W-:Y:S01]  /*37a0*/  IADD3.X R31, R37, UR15, RZ, P5, !PT ;  /* 0x0000000f251f7c10 */ /* 0x008fe2000affe4ff */
[----:B------:R-:W-:Y:S01]  /*37b0*/  BSSY B1, `(.L_x_64) ;  /* 0x0000009000017945 */ /* 0x000fe20003800000 */
[----:B------:R-:W-:Y:S01]  /*37c0*/  ISETP.GT.AND P1, PT, R40, 0x8, P1 ;  /* 0x000000082800780c */ /* 0x000fe20000f24270 */
[----:B------:R-:W-:Y:S01]  /*37d0*/  FFMA R39, R82, R7, R39 ;  /* 0x0000000752277223 */ /* 0x000fe20000000027 */
[----:B0-----:R-:W-:Y:S02]  /*37e0*/  IADD3 R32, P4, R32, UR28, RZ ;  /* 0x0000001c20207c10 */ /* 0x001fe4000ff9e0ff */
[----:B------:R-:W-:Y:S02]  /*37f0*/  IADD3 R38, P5, R34, UR29, RZ ;  /* 0x0000001d22267c10 */ /* 0x000fe4000ffbe0ff */
[----:B------:R0:W-:Y:S01]  /*3800*/  @P2 STG.E desc[UR22][R30.64], R39 ;  /* 0x000000271e002986 */ /* 0x0001e2000c101916 */
[----:B------:R-:W-:-:S06]  /*3810*/  IADD3.X R33, R33, UR32, RZ, P4, !PT ;  /* 0x0000002021217c10 */ /* 0x000fcc000a7fe4ff */
[----:B------:R-:W-:Y:S05]  /*3820*/  @!P1 BRA `(.L_x_65) ;  /* 0x0000000000049947 */ /* 0x000fea0003800000 */
[----:B------:R3:W5:Y:S02]  /*3830*/  LDG.E.LTC128B R42, desc[UR22][R32.64] ;  /* 0x00000016202a7981 */ /* 0x000764000c1e1920 */
.L_x_65:
[----:B------:R-:W-:Y:S05]  /*3840*/  BSYNC B1 ;  /* 0x0000000000017941 */ /* 0x000fea0003800000 */
.L_x_64:
[----:B---3-5:R-:W-:Y:S01]  /*3850*/  FMUL R33, R42, R13 ;  /* 0x0000000d2a217220 */ /* 0x028fe20000400000 */
[----:B0-----:R-:W-:Y:S01]  /*3860*/  IADD3.X R39, R35, UR31, RZ, P5, !PT ;  /* 0x0000001f23277c10 */ /* 0x001fe2000affe4ff */
[----:B------:R-:W-:Y:S01]  /*3870*/  BSSY B1, `(.L_x_66) ;  /* 0x0000008000017945 */ /* 0x000fe20003800000 */
[----:B------:R-:W-:Y:S01]  /*3880*/  ISETP.GT.AND P2, PT, R40, 0x8, P0 ;  /* 0x000000082800780c */ /* 0x000fe20000744270 */
[----:B------:R-:W-:Y:S01]  /*3890*/  FFMA R33, R80, R7, R33 ;  /* 0x0000000750217223 */ /* 0x000fe20000000021 */
[----:B----4-:R-:W-:-:S04]  /*38a0*/  IADD3 R4, P0, R4, UR28, RZ ;  /* 0x0000001c04047c10 */ /* 0x010fc8000ff1e0ff */
[----:B------:R0:W-:Y:S01]  /*38b0*/  @P1 STG.E desc[UR22][R38.64], R33 ;  /* 0x0000002126001986 */ /* 0x0001e2000c101916 */
[----:B------:R-:W-:-:S06]  /*38c0*/  IADD3.X R5, R5, UR32, RZ, P0, !PT ;  /* 0x0000002005057c10 */ /* 0x000fcc00087fe4ff */
[----:B------:R-:W-:Y:S05]  /*38d0*/  @!P2 BRA `(.L_x_67) ;  /* 0x000000000004a947 */ /* 0x000fea0003800000 */
[----:B------:R3:W5:Y:S02]  /*38e0*/  LDG.E.LTC128B R42, desc[UR22][R4.64] ;  /* 0x00000016042a7981 */ /* 0x000764000c1e1920 */
.L_x_67:
[----:B------:R-:W-:Y:S05]  /*38f0*/  BSYNC B1 ;  /* 0x0000000000017941 */ /* 0x000fea0003800000 */
.L_x_66:
        /* <DEDUP_REMOVED lines=14> */
.L_x_69:
[----:B------:R-:W-:Y:S05]  /*39e0*/  BSYNC B1 ;  /* 0x0000000000017941 */ /* 0x000fea0003800000 */
.L_x_68:
        /* <DEDUP_REMOVED lines=11> */
.L_x_71:
[----:B------:R-:W-:Y:S05]  /*3aa0*/  BSYNC B1 ;  /* 0x0000000000017941 */ /* 0x000fea0003800000 */
.L_x_70:
[----:B-----5:R-:W-:Y:S01]  /*3ab0*/  FMUL R39, R42, R13 ;  /* 0x0000000d2a277220 */ /* 0x020fe20000400000 */
[----:B---3--:R-:W-:Y:S01]  /*3ac0*/  IADD3.X R37, R31, UR15, RZ, P5, !PT ;  /* 0x0000000f1f257c10 */ /* 0x008fe2000affe4ff */
[----:B------:R-:W-:Y:S01]  /*3ad0*/  BSSY B1, `(.L_x_72) ;  /* 0x0000009000017945 */ /* 0x000fe20003800000 */
[----:B------:R-:W-:Y:S01]  /*3ae0*/  ISETP.GT.AND P1, PT, R40, 0x8, P1 ;  /* 0x000000082800780c */ /* 0x000fe20000f24270 */
[----:B------:R-:W-:Y:S01]  /*3af0*/  FFMA R39, R74, R7, R39 ;  /* 0x000000074a277223 */ /* 0x000fe20000000027 */
[----:B--2---:R-:W-:Y:S02]  /*3b00*/  IADD3 R26, P4, R26, UR28, RZ ;  /* 0x0000001c1a1a7c10 */ /* 0x004fe4000ff9e0ff */
[----:B------:R-:W-:Y:S02]  /*3b10*/  IADD3 R38, P5, R28, UR29, RZ ;  /* 0x0000001d1c267c10 */ /* 0x000fe4000ffbe0ff */
[----:B------:R2:W-:Y:S01]  /*3b20*/  @P2 STG.E desc[UR22][R36.64], R39 ;  /* 0x0000002724002986 */ /* 0x0005e2000c101916 */
[----:B------:R-:W-:-:S06]  /*3b30*/  IADD3.X R27, R27, UR32, RZ, P4, !PT ;  /* 0x000000201b1b7c10 */ /* 0x000fcc000a7fe4ff */
[----:B------:R-:W-:Y:S05]  /*3b40*/  @!P1 BRA `(.L_x_73) ;  /* 0x0000000000049947 */ /* 0x000fea0003800000 */
[----:B------:R3:W5:Y:S02]  /*3b50*/  LDG.E.LTC128B R42, desc[UR22][R26.64] ;  /* 0x000000161a2a7981 */ /* 0x000764000c1e1920 */
.L_x_73:
[----:B------:R-:W-:Y:S05]  /*3b60*/  BSYNC B1 ;  /* 0x0000000000017941 */ /* 0x000fea0003800000 */
.L_x_72:
        /* <DEDUP_REMOVED lines=10> */
.L_x_75:
[----:B------:R-:W-:Y:S05]  /*3c10*/  BSYNC B1 ;  /* 0x0000000000017941 */ /* 0x000fea0003800000 */
.L_x_74:
        /* <DEDUP_REMOVED lines=14> */
.L_x_77:
[----:B------:R-:W-:Y:S05]  /*3d00*/  BSYNC B1 ;  /* 0x0000000000017941 */ /* 0x000fea0003800000 */
.L_x_76:
[----:B---3-5:R-:W-:Y:S01]  /*3d10*/  FMUL R25, R42, R13 ;  /* 0x0000000d2a197220 */ /* 0x028fe20000400000 */
[----:B------:R-:W-:Y:S01]  /*3d20*/  IADD3.X R29, R35, UR15, RZ, P6, !PT ;  /* 0x0000000f231d7c10 */ /* 0x000fe2000b7fe4ff */
[----:B------:R-:W-:Y:S01]  /*3d30*/  BSSY B1, `(.L_x_78) ;  /* 0x0000008000017945 */ /* 0x000fe20003800000 */
[----:B------:R-:W-:Y:S01]  /*3d40*/  ISETP.GT.AND P2, PT, R40, RZ, P1 ;  /* 0x000000ff2800720c */ /* 0x000fe20000f44270 */
[----:B------:R-:W-:Y:S01]  /*3d50*/  FFMA R25, R68, R7, R25 ;  /* 0x0000000744197223 */ /* 0x000fe20000000019 */
[----:B------:R-:W-:-:S04]  /*3d60*/  IADD3 R44, P0, R4, UR13, RZ ;  /* 0x0000000d042c7c10 */ /* 0x000fc8000ff1e0ff */
[----:B------:R3:W-:Y:S01]  /*3d70*/  @P5 STG.E desc[UR22][R28.64], R25 ;  /* 0x000000191c005986 */ /* 0x0007e2000c101916 */
[----:B------:R-:W-:-:S06]  /*3d80*/  IADD3.X R45, R5, UR12, RZ, P0, !PT ;  /* 0x0000000c052d7c10 */ /* 0x000fcc00087fe4ff */
[----:B------:R-:W-:Y:S05]  /*3d90*/  @!P2 BRA `(.L_x_79) ;  /* 0x000000000004a947 */ /* 0x000fea0003800000 */
[----:B------:R0:W5:Y:S02]  /*3da0*/  LDG.E.LTC128B R42, desc[UR22][R44.64] ;  /* 0x000000162c2a7981 */ /* 0x000164000c1e1920 */
.L_x_79:
[----:B------:R-:W-:Y:S05]  /*3db0*/  BSYNC B1 ;  /* 0x0000000000017941 */ /* 0x000fea0003800000 */
.L_x_78:
[----:B---3-5:R-:W-:Y:S01]  /*3dc0*/  FMUL R25, R42, R13 ;  /* 0x0000000d2a197220 */ /* 0x028fe20000400000 */
[----:B------:R-:W-:Y:S01]  /*3dd0*/  IADD3 R24, P5, R36, UR16, RZ ;  /* 0x0000001024187c10 */ /* 0x000fe2000ffbe0ff */
[----:B------:R-:W-:Y:S01]  /*3de0*/  BSSY B1, `(.L_x_80) ;  /* 0x000000b000017945 */ /* 0x000fe20003800000 */
[----:B------:R-:W-:Y:S01]  /*3df0*/  ISETP.GT.AND P4, PT, R40, 0x8, P4 ;  /* 0x000000082800780c */ /* 0x000fe20002784270 */
[----:B------:R-:W-:Y:S01]  /*3e00*/  FFMA R39, R66, R7, R25 ;  /* 0x0000000742277223 */ /* 0x000fe20000000019 */
[----:B------:R-:W-:Y:S02]  /*3e10*/  IADD3.X R25, R37, UR15, RZ, P5, !PT ;  /* 0x0000000f25197c10 */ /* 0x000fe4000affe4ff */
[----:B------:R-:W-:Y:S02]  /*3e20*/  IADD3 R30, P6, R32, UR28, RZ ;  /* 0x0000001c201e7c10 */ /* 0x000fe4000ffde0ff */
[----:B------:R-:W-:Y:S01]  /*3e30*/  ISETP.GT.AND P0, PT, R0, 0x38, PT ;  /* 0x000000380000780c */ /* 0x000fe20003f04270 */
[----:B------:R3:W-:Y:S01]  /*3e40*/  @P2 STG.E desc[UR22][R24.64], R39 ;  /* 0x0000002718002986 */ /* 0x0007e2000c101916 */
[----:B------:R-:W-:-:S02]  /*3e50*/  IADD3 R38, P5, R34, UR29, RZ ;  /* 0x0000001d22267c10 */ /* 0x000fc4000ffbe0ff */
[----:B------:R-:W-:-:S03]  /*3e60*/  IADD3.X R31, R33, UR32, RZ, P6, !PT ;  /* 0x00000020211f7c10 */ /* 0x000fc6000b7fe4ff */
[----:B------:R-:W-:Y:S08]  /*3e70*/  @!P4 BRA `(.L_x_81) ;  /* 0x000000000004c947 */ /* 0x000ff00003800000 */
[----:B------:R0:W5:Y:S02]  /*3e80*/  LDG.E.LTC128B R42, desc[UR22][R30.64] ;  /* 0x000000161e2a7981 */ /* 0x000164000c1e1920 */
.L_x_81:
[----:B------:R-:W-:Y:S05]  /*3e90*/  BSYNC B1 ;  /* 0x0000000000017941 */ /* 0x000fea0003800000 */
.L_x_80:
[----:B0----5:R-:W-:Y:S01]  /*3ea0*/  FMUL R31, R42, R13 ;  /* 0x0000000d2a1f7220 */ /* 0x021fe20000400000 */
[----:B---3--:R-:W-:Y:S01]  /*3eb0*/  IADD3.X R39, R35, UR31, RZ, P5, !PT ;  /* 0x0000001f23277c10 */ /* 0x008fe2000affe4ff */
[----:B------:R-:W-:Y:S01]  /*3ec0*/  BSSY B1, `(.L_x_82) ;  /* 0x0000009000017945 */ /* 0x000fe20003800000 */
[----:B------:R-:W-:Y:S01]  /*3ed0*/  ISETP.GT.AND P1, PT, R40, 0x8, P1 ;  /* 0x000000082800780c */ /* 0x000fe20000f24270 */
[----:B------:R-:W-:Y:S01]  /*3ee0*/  FFMA R31, R64, R7, R31 ;  /* 0x00000007401f7223 */ /* 0x000fe2000000001f */
[----:B----4-:R-:W-:Y:S02]  /*3ef0*/  IADD3 R4, P5, R4, UR28, RZ ;  /* 0x0000001c04047c10 */ /* 0x010fe4000ffbe0ff */
[----:B------:R-:W-:Y:S02]  /*3f00*/  ISETP.GT.AND P2, PT, R0, 0x39, PT ;  /* 0x000000390000780c */ /* 0x000fe40003f44270 */
[----:B------:R0:W-:Y:S01]  /*3f10*/  @P4 STG.E desc[UR22][R38.64], R31 ;  /* 0x0000001f26004986 */ /* 0x0001e2000c101916 */
[----:B------:R-:W-:-:S06]  /*3f20*/  IADD3.X R5, R5, UR32, RZ, P5, !PT ;  /* 0x0000002005057c10 */ /* 0x000fcc000affe4ff */
[----:B------:R-:W-:Y:S05]  /*3f30*/  @!P1 BRA `(.L_x_83) ;  /* 0x0000000000049947 */ /* 0x000fea0003800000 */
[----:B------:R3:W5:Y:S02]  /*3f40*/  LDG.E.LTC128B R42, desc[UR22][R4.64] ;  /* 0x00000016042a7981 */ /* 0x000764000c1e1920 */
.L_x_83:
[----:B------:R-:W-:Y:S05]  /*3f50*/  BSYNC B1 ;  /* 0x0000000000017941 */ /* 0x000fea0003800000 */
.L_x_82:
[----:B---3--:R-:W-:Y:S01]  /*3f60*/  IADD3 R4, P6, R36, UR29, RZ ;  /* 0x0000001d24047c10 */ /* 0x008fe2000ffde0ff */
[----:B0----5:R-:W-:Y:S01]  /*3f70*/  FMUL R31, R42, R13 ;  /* 0x0000000d2a1f7220 */ /* 0x021fe20000400000 */
[----:B------:R-:W-:Y:S01]  /*3f80*/  ISETP.GT.AND P4, PT, R40, RZ, P0 ;  /* 0x000000ff2800720c */ /* 0x000fe20000784270 */
[----:B------:R-:W-:Y:S01]  /*3f90*/  BSSY B1, `(.L_x_84) ;  /* 0x0000009000017945 */ /* 0x000fe20003800000 */
[----:B------:R-:W-:Y:S01]  /*3fa0*/  IADD3.X R5, R37, UR31, RZ, P6, !PT ;  /* 0x0000001f25057c10 */ /* 0x000fe2000b7fe4ff */
[----:B------:R-:W-:Y:S01]  /*3fb0*/  FFMA R33, R62, R7, R31 ;  /* 0x000000073e217223 */ /* 0x000fe2000000001f */
[----:B------:R-:W-:-:S04]  /*3fc0*/  IADD3 R30, P5, R28, UR16, RZ ;  /* 0x000000101c1e7c10 */ /* 0x000fc8000ffbe0ff */
[----:B------:R0:W-:Y:S05]  /*3fd0*/  @P1 STG.E desc[UR22][R4.64], R33 ;  /* 0x0000002104001986 */ /* 0x0001ea000c101916 */
[----:B------:R-:W-:Y:S05]  /*3fe0*/  @!P4 BRA `(.L_x_85) ;  /* 0x00000000000cc947 */ /* 0x000fea0003800000 */
[----:B0-----:R-:W-:-:S04]  /*3ff0*/  IADD3 R4, P1, R26, UR13, RZ ;  /* 0x0000000d1a047c10 */ /* 0x001fc8000ff3e0ff */
[----:B------:R-:W-:-:S05]  /*4000*/  IADD3.X R5, R27, UR12, RZ, P1, !PT ;  /* 0x0000000c1b057c10 */ /* 0x000fca0008ffe4ff */
[----:B------:R3:W5:Y:S04]  /*4010*/  LDG.E.LTC128B R42, desc[UR22][R4.64] ;  /* 0x00000016042a7981 */ /* 0x000768000c1e1920 */
.L_x_85:
[----:B------:R-:W-:Y:S05]  /*4020*/  BSYNC B1 ;  /* 0x0000000000017941 */ /* 0x000fea0003800000 */
.L_x_84:
[----:B0--3-5:R-:W-:Y:S01]  /*4030*/  FMUL R5, R42, R13 ;  /* 0x0000000d2a057220 */ /* 0x029fe20000400000 */
[----:B------:R-:W-:Y:S01]  /*4040*/  IADD3.X R31, R29, UR15, RZ, P5, !PT ;  /* 0x0000000f1d1f7c10 */ /* 0x000fe2000affe4ff */
[----:B------:R-:W-:Y:S01]  /*4050*/  BSSY B1, `(.L_x_86) ;  /* 0x0000009000017945 */ /* 0x000fe20003800000 */
[----:B------:R-:W-:Y:S01]  /*4060*/  ISETP.GT.AND P1, PT, R40, RZ, P2 ;  /* 0x000000ff2800720c */ /* 0x000fe20001724270 */
[----:B------:R-:W-:Y:S01]  /*4070*/  FFMA R5, R60, R7, R5 ;  /* 0x000000073c057223 */ /* 0x000fe20000000005 */
[----:B------:R-:W-:-:S04]  /*4080*/  IADD3 R32, P5, R24, UR16, RZ ;  /* 0x0000001018207c10 */ /* 0x000fc8000ffbe0ff */
[----:B------:R0:W-:Y:S07]  /*4090*/  @P4 STG.E desc[UR22][R30.64], R5 ;  /* 0x000000051e004986 */ /* 0x0001ee000c101916 */
[----:B------:R-:W-:Y:S05]  /*40a0*/  @!P1 BRA `(.L_x_87) ;  /* 0x00000000000c9947 */ /* 0x000fea0003800000 */
[----:B------:R-:W-:-:S04]  /*40b0*/  IADD3 R4, P4, R44, UR13, RZ ;  /* 0x0000000d2c047c10 */ /* 0x000fc8000ff9e0ff */
[----:B0-----:R-:W-:-:S05]  /*40c0*/  IADD3.X R5, R45, UR12, RZ, P4, !PT ;  /* 0x0000000c2d057c10 */ /* 0x001fca000a7fe4ff */
[----:B------:R3:W5:Y:S04]  /*40d0*/  LDG.E.LTC128B R42, desc[UR22][R4.64] ;  /* 0x00000016042a7981 */ /* 0x000768000c1e1920 */
.L_x_87:
[----:B------:R-:W-:Y:S05]  /*40e0*/  BSYNC B1 ;  /* 0x0000000000017941 */ /* 0x000fea0003800000 */
.L_x_86:
[----:B0--3-5:R-:W-:Y:S01]  /*40f0*/  FMUL R5, R42, R13 ;  /* 0x0000000d2a057220 */ /* 0x029fe20000400000 */
        /* <DEDUP_REMOVED lines=10> */
.L_x_89:
[----:B------:R-:W-:Y:S05]  /*41a0*/  BSYNC B1 ;  /* 0x0000000000017941 */ /* 0x000fea0003800000 */
.L_x_88:
[----:B------:R-:W-:Y:S01]  /*41b0*/  ISETP.GT.AND P2, PT, R40, 0x8, P2 ;  /* 0x000000082800780c */ /* 0x000fe20001744270 */
[----:B---3-5:R-:W-:Y:S01]  /*41c0*/  FMUL R5, R42, R13 ;  /* 0x0000000d2a057220 */ /* 0x028fe20000400000 */
[----:B0-----:R-:W-:Y:S01]  /*41d0*/  IADD3.X R31, R29, UR31, RZ, P5, !PT ;  /* 0x0000001f1d1f7c10 */ /* 0x001fe2000affe4ff */
[----:B------:R-:W-:Y:S02]  /*41e0*/  BSSY B1, `(.L_x_90) ;  /* 0x0000007000017945 */ /* 0x000fe40003800000 */
[----:B--2---:R-:W-:-:S05]  /*41f0*/  FFMA R27, R56, R7, R5 ;  /* 0x00000007381b7223 */ /* 0x004fca0000000005 */
[----:B------:R0:W-:Y:S01]  /*4200*/  @P0 STG.E desc[UR22][R30.64], R27 ;  /* 0x0000001b1e000986 */ /* 0x0001e2000c101916 */
[----:B------:R-:W-:-:S04]  /*4210*/  IADD3 R4, P0, R44, UR28, RZ ;  /* 0x0000001c2c047c10 */ /* 0x000fc8000ff1e0ff */
[----:B------:R-:W-:Y:S01]  /*4220*/  IADD3.X R5, R45, UR32, RZ, P0, !PT ;  /* 0x000000202d057c10 */ /* 0x000fe200087fe4ff */
[----:B------:R-:W-:Y:S08]  /*4230*/  @!P2 BRA `(.L_x_91) ;  /* 0x000000000004a947 */ /* 0x000ff00003800000 */
[----:B------:R2:W5:Y:S02]  /*4240*/  LDG.E.LTC128B R42, desc[UR22][R4.64] ;  /* 0x00000016042a7981 */ /* 0x000564000c1e1920 */
.L_x_91:
[----:B------:R-:W-:Y:S05]  /*4250*/  BSYNC B1 ;  /* 0x0000000000017941 */ /* 0x000fea0003800000 */
.L_x_90:
[----:B------:R-:W-:Y:S05]  /*4260*/  @!P2 BRA `(.L_x_92) ;  /* 0x0000000800c4a947 */ /* 0x000fea0003800000 */
[----:B--2---:R-:W-:Y:S01]  /*4270*/  IADD3 R4, P0, R24, UR29, RZ ;  /* 0x0000001d18047c10 */ /* 0x004fe2000ff1e0ff */
[----:B0----5:R-:W-:-:S03]  /*4280*/  FMUL R27, R42, R13 ;  /* 0x0000000d2a1b7220 */ /* 0x021fc60000400000 */
[----:B------:R-:W-:Y:S01]  /*4290*/  IADD3.X R5, R25, UR31, RZ, P0, !PT ;  /* 0x0000001f19057c10 */ /* 0x000fe200087fe4ff */
[----:B------:R-:W-:-:S05]  /*42a0*/  FFMA R27, R22, R7, R27 ;  /* 0x00000007161b7223 */ /* 0x000fca000000001b */
[----:B------:R3:W-:Y:S01]  /*42b0*/  STG.E desc[UR22][R4.64], R27 ;  /* 0x0000001b04007986 */ /* 0x0007e2000c101916 */
[----:B------:R-:W-:Y:S05]  /*42c0*/  BRA `(.L_x_92) ;  /* 0x0000000800ac7947 */ /* 0x000fea0003800000 */
.L_x_29:
[----:B------:R-:W-:Y:S01]  /*42d0*/  ISETP.GT.AND P2, PT, R0, 0x1, PT ;  /* 0x000000010000780c */ /* 0x000fe20003f44270 */
[----:B------:R-:W-:Y:S01]  /*42e0*/  ULDC.64 UR6, c[0x0][0x6c0] ;  /* 0x0001b00000067ab9 */ /* 0x000fe20000000a00 */
[----:B------:R-:W-:Y:S01]  /*42f0*/  ISETP.GT.AND P1, PT, R40, 0x8, P1 ;  /* 0x000000082800780c */ /* 0x000fe20000f24270 */
[-C--:B------:R-:W-:Y:S01]  /*4300*/  FMUL R63, R63, R7.reuse ;  /* 0x000000073f3f7220 */ /* 0x080fe20000400000 */
[----:B------:R-:W-:Y:S01]  /*4310*/  LEA R4, P5, R30, UR6, 0x2 ;  /* 0x000000061e047c11 */ /* 0x000fe2000f8a10ff */
[-C--:B------:R-:W-:Y:S01]  /*4320*/  FMUL R29, R108, R7.reuse ;  /* 0x000000076c1d7220 */ /* 0x080fe20000400000 */
[----:B------:R-:W-:Y:S01]  /*4330*/  ISETP.GT.AND P4, PT, R40, RZ, P2 ;  /* 0x000000ff2800720c */ /* 0x000fe20001784270 */
[-C--:B------:R-:W-:Y:S01]  /*4340*/  FMUL R61, R61, R7.reuse ;  /* 0x000000073d3d7220 */ /* 0x080fe20000400000 */
[----:B------:R-:W-:Y:S01]  /*4350*/  LEA.HI.X R5, R30, UR7, R43, 0x2, P5 ;  /* 0x000000071e057c11 */ /* 0x000fe2000a8f142b */
[-C--:B------:R-:W-:Y:S01]  /*4360*/  FMUL R31, R106, R7.reuse ;  /* 0x000000076a1f7220 */ /* 0x080fe20000400000 */
[----:B------:R-:W-:Y:S01]  /*4370*/  LEA R24, P5, R44, R4, 0x2 ;  /* 0x000000042c187211 */ /* 0x000fe200078a10ff */
[----:B------:R-:W-:Y:S01]  /*4380*/  FMUL R59, R59, R7 ;  /* 0x000000073b3b7220 */ /* 0x000fe20000400000 */
[----:B------:R-:W-:Y:S01]  /*4390*/  ISETP.GT.AND P2, PT, R40, 0x8, P2 ;  /* 0x000000082800780c */ /* 0x000fe20001744270 */
[----:B------:R-:W-:Y:S01]  /*43a0*/  @P0 STG.E desc[UR22][R4.64], R63 ;  /* 0x0000003f04000986 */ /* 0x000fe2000c101916 */
[----:B------:R-:W-:Y:S01]  /*43b0*/  LEA.HI.X R25, R44, R5, R45, 0x2, P5 ;  /* 0x000000052c197211 */ /* 0x000fe200028f142d */
[-C--:B------:R-:W-:Y:S01]  /*43c0*/  FMUL R33, R104, R7.reuse ;  /* 0x0000000768217220 */ /* 0x080fe20000400000 */
[----:B------:R-:W-:Y:S01]  /*43d0*/  ISETP.GT.AND P0, PT, R0, 0x8, PT ;  /* 0x000000080000780c */ /* 0x000fe20003f04270 */
[-C--:B------:R-:W-:Y:S01]  /*43e0*/  FMUL R57, R57, R7.reuse ;  /* 0x0000000739397220 */ /* 0x080fe20000400000 */
[----:B------:R-:W-:Y:S01]  /*43f0*/  IADD3 R26, P6, R4, UR16, RZ ;  /* 0x00000010041a7c10 */ /* 0x000fe2000ffde0ff */
[----:B------:R2:W-:Y:S01]  /*4400*/  @P4 STG.E desc[UR22][R24.64], R29 ;  /* 0x0000001d18004986 */ /* 0x0005e2000c101916 */
[----:B------:R-:W-:Y:S01]  /*4410*/  ISETP.GT.AND P5, PT, R40, RZ, P0 ;  /* 0x000000ff2800720c */ /* 0x000fe200007a4270 */
[-C--:B------:R-:W-:Y:S01]  /*4420*/  FMUL R35, R102, R7.reuse ;  /* 0x0000000766237220 */ /* 0x080fe20000400000 */
[----:B------:R-:W-:Y:S01]  /*4430*/  IADD3.X R27, R5, UR15, RZ, P6, !PT ;  /* 0x0000000f051b7c10 */ /* 0x000fe2000b7fe4ff */
[----:B------:R3:W-:Y:S01]  /*4440*/  @P1 STG.E desc[UR22][R4.64+0x20], R61 ;  /* 0x0000203d04001986 */ /* 0x0007e2000c101916 */
[----:B------:R-:W-:Y:S01]  /*4450*/  ISETP.GT.AND P1, PT, R0, 0x9, PT ;  /* 0x000000090000780c */ /* 0x000fe20003f24270 */
[-C--:B------:R-:W-:Y:S01]  /*4460*/  FMUL R37, R100, R7.reuse ;  /* 0x0000000764257220 */ /* 0x080fe20000400000 */
[C---:B------:R-:W-:Y:S01]  /*4470*/  ISETP.GT.AND P0, PT, R40.reuse, 0x8, P0 ;  /* 0x000000082800780c */ /* 0x040fe20000704270 */
[----:B------:R4:W-:Y:S01]  /*4480*/  @P2 STG.E desc[UR22][R24.64+0x20], R31 ;  /* 0x0000201f18002986 */ /* 0x0009e2000c101916 */
[----:B------:R-:W-:Y:S01]  /*4490*/  ISETP.GT.AND P4, PT, R40, RZ, P1 ;  /* 0x000000ff2800720c */ /* 0x000fe20000f84270 */
[-C--:B------:R-:W-:Y:S01]  /*44a0*/  FMUL R39, R98, R7.reuse ;  /* 0x0000000762277220 */ /* 0x080fe20000400000 */
[----:B------:R-:W-:Y:S01]  /*44b0*/  IADD3 R28, P2, R24, UR16, RZ ;  /* 0x00000010181c7c10 */ /* 0x000fe2000ff5e0ff */
[----:B------:R-:W-:Y:S01]  /*44c0*/  FMUL R41, R96, R7 ;  /* 0x0000000760297220 */ /* 0x000fe20000400000 */
[----:B------:R-:W-:Y:S01]  /*44d0*/  ISETP.GT.AND P1, PT, R40, 0x8, P1 ;  /* 0x000000082800780c */ /* 0x000fe20000f24270 */
[----:B------:R-:W-:Y:S01]  /*44e0*/  @P5 STG.E desc[UR22][R26.64], R59 ;  /* 0x0000003b1a005986 */ /* 0x000fe2000c101916 */
[----:B--2---:R-:W-:-:S02]  /*44f0*/  IADD3.X R29, R25, UR15, RZ, P2, !PT ;  /* 0x0000000f191d7c10 */ /* 0x004fc400097fe4ff */
[----:B---3--:R-:W-:Y:S02]  /*4500*/  IADD3 R4, P5, R4, UR29, RZ ;  /* 0x0000001d04047c10 */ /* 0x008fe4000ffbe0ff */
[----:B------:R-:W-:Y:S02]  /*4510*/  ISETP.GT.AND P2, PT, R0, 0x10, PT ;  /* 0x000000100000780c */ /* 0x000fe40003f44270 */
[----:B------:R-:W-:Y:S01]  /*4520*/  IADD3.X R5, R5, UR31, RZ, P5, !PT ;  /* 0x0000001f05057c10 */ /* 0x000fe2000affe4ff */
[----:B------:R-:W-:Y:S01]  /*4530*/  @P4 STG.E desc[UR22][R28.64], R33 ;  /* 0x000000211c004986 */ /* 0x000fe2000c101916 */
[----:B------:R-:W-:Y:S02]  /*4540*/  ISETP.GT.AND P5, PT, R40, RZ, P2 ;  /* 0x000000ff2800720c */ /* 0x000fe400017a4270 */
[----:B----4-:R-:W-:Y:S01]  /*4550*/  IADD3 R24, P4, R24, UR29, RZ ;  /* 0x0000001d18187c10 */ /* 0x010fe2000ff9e0ff */
[----:B------:R2:W-:Y:S01]  /*4560*/  @P0 STG.E desc[UR22][R4.64], R57 ;  /* 0x0000003904000986 */ /* 0x0005e2000c101916 */
[----:B------:R-:W-:-:S02]  /*4570*/  ISETP.GT.AND P0, PT, R0, 0x11, PT ;  /* 0x000000110000780c */ /* 0x000fc40003f04270 */
[----:B------:R-:W-:Y:S02]  /*4580*/  IADD3 R30, P6, R26, UR16, RZ ;  /* 0x000000101a1e7c10 */ /* 0x000fe4000ffde0ff */
[----:B------:R-:W-:Y:S02]  /*4590*/  IADD3.X R25, R25, UR31, RZ, P4, !PT ;  /* 0x0000001f19197c10 */ /* 0x000fe4000a7fe4ff */
[C---:B------:R-:W-:Y:S02]  /*45a0*/  ISETP.GT.AND P4, PT, R40.reuse, RZ, P0 ;  /* 0x000000ff2800720c */ /* 0x040fe40000784270 */
[----:B------:R-:W-:Y:S01]  /*45b0*/  IADD3.X R31, R27, UR15, RZ, P6, !PT ;  /* 0x0000000f1b1f7c10 */ /* 0x000fe2000b7fe4ff */
[----:B------:R3:W-:Y:S01]  /*45c0*/  @P1 STG.E desc[UR22][R24.64], R35 ;  /* 0x0000002318001986 */ /* 0x0007e2000c101916 */
[----:B------:R-:W-:Y:S02]  /*45d0*/  ISETP.GT.AND P1, PT, R40, 0x8, P2 ;  /* 0x000000082800780c */ /* 0x000fe40001724270 */
[----:B------:R-:W-:Y:S01]  /*45e0*/  IADD3 R32, P2, R28, UR16, RZ ;  /* 0x000000101c207c10 */ /* 0x000fe2000ff5e0ff */
[----:B------:R4:W-:Y:S01]  /*45f0*/  @P5 STG.E desc[UR22][R30.64], R37 ;  /* 0x000000251e005986 */ /* 0x0009e2000c101916 */
[----:B--2---:R-:W-:-:S02]  /*4600*/  IADD3 R4, P5, R26, UR29, RZ ;  /* 0x0000001d1a047c10 */ /* 0x004fc4000ffbe0ff */
[----:B------:R-:W-:Y:S02]  /*4610*/  IADD3.X R33, R29, UR15, RZ, P2, !PT ;  /* 0x0000000f1d217c10 */ /* 0x000fe400097fe4ff */
[----:B------:R-:W-:Y:S02]  /*4620*/  ISETP.GT.AND P2, PT, R0, 0x18, PT ;  /* 0x000000180000780c */ /* 0x000fe40003f44270 */
[----:B------:R-:W-:Y:S01]  /*4630*/  ISETP.GT.AND P0, PT, R40, 0x8, P0 ;  /* 0x000000082800780c */ /* 0x000fe20000704270 */
[----:B------:R2:W-:Y:S01]  /*4640*/  @P4 STG.E desc[UR22][R32.64], R39 ;  /* 0x0000002720004986 */ /* 0x0005e2000c101916 */
[----:B------:R-:W-:Y:S01]  /*4650*/  IADD3.X R5, R27, UR31, RZ, P5, !PT ;  /* 0x0000001f1b057c10 */ /* 0x000fe2000affe4ff */
[-C--:B---3--:R-:W-:Y:S01]  /*4660*/  FMUL R35, R94, R7.reuse ;  /* 0x000000075e237220 */ /* 0x088fe20000400000 */
[----:B------:R-:W-:Y:S01]  /*4670*/  ISETP.GT.AND P5, PT, R40, RZ, P2 ;  /* 0x000000ff2800720c */ /* 0x000fe200017a4270 */
[----:B----4-:R-:W-:Y:S01]  /*4680*/  FMUL R37, R92, R7 ;  /* 0x000000075c257220 */ /* 0x010fe20000400000 */
[----:B------:R-:W-:Y:S01]  /*4690*/  IADD3 R24, P4, R28, UR29, RZ ;  /* 0x0000001d1c187c10 */ /* 0x000fe2000ff9e0ff */
[----:B------:R3:W-:Y:S01]  /*46a0*/  @P1 STG.E desc[UR22][R4.64], R41 ;  /* 0x0000002904001986 */ /* 0x0007e2000c101916 */
[----:B------:R-:W-:-:S02]  /*46b0*/  ISETP.GT.AND P1, PT, R0, 0x19, PT ;  /* 0x000000190000780c */ /* 0x000fc40003f24270 */
[----:B------:R-:W-:Y:S02]  /*46c0*/  IADD3 R26, P6, R30, UR16, RZ ;  /* 0x000000101e1a7c10 */ /* 0x000fe4000ffde0ff */
[----:B------:R-:W-:Y:S01]  /*46d0*/  IADD3.X R25, R29, UR31, RZ, P4, !PT ;  /* 0x0000001f1d197c10 */ /* 0x000fe2000a7fe4ff */
[-C--:B--2---:R-:W-:Y:S01]  /*46e0*/  FMUL R39, R90, R7.reuse ;  /* 0x000000075a277220 */ /* 0x084fe20000400000 */
[C---:B------:R-:W-:Y:S02]  /*46f0*/  ISETP.GT.AND P4, PT, R40.reuse, RZ, P1 ;  /* 0x000000ff2800720c */ /* 0x040fe40000f84270 */
[----:B------:R-:W-:Y:S01]  /*4700*/  IADD3.X R27, R31, UR15, RZ, P6, !PT ;  /* 0x0000000f1f1b7c10 */ /* 0x000fe2000b7fe4ff */
[----:B------:R2:W-:Y:S01]  /*4710*/  @P0 STG.E desc[UR22][R24.64], R35 ;  /* 0x0000002318000986 */ /* 0x0005e2000c101916 */
[----:B------:R-:W-:Y:S01]  /*4720*/  ISETP.GT.AND P2, PT, R40, 0x8, P2 ;  /* 0x000000082800780c */ /* 0x000fe20001744270 */
[----:B---3--:R-:W-:Y:S01]  /*4730*/  FMUL R41, R88, R7 ;  /* 0x0000000758297220 */ /* 0x008fe20000400000 */
[----:B------:R-:W-:Y:S01]  /*4740*/  IADD3 R28, P0, R32, UR16, RZ ;  /* 0x00000010201c7c10 */ /* 0x000fe2000ff1e0ff */
[----:B------:R3:W-:Y:S01]  /*4750*/  @P5 STG.E desc[UR22][R26.64], R37 ;  /* 0x000000251a005986 */ /* 0x0007e2000c101916 */
[----:B------:R-:W-:-:S02]  /*4760*/  IADD3 R4, P5, R30, UR29, RZ ;  /* 0x0000001d1e047c10 */ /* 0x000fc4000ffbe0ff */
[----:B------:R-:W-:Y:S02]  /*4770*/  IADD3.X R29, R33, UR15, RZ, P0, !PT ;  /* 0x0000000f211d7c10 */ /* 0x000fe400087fe4ff */
[----:B------:R-:W-:Y:S02]  /*4780*/  ISETP.GT.AND P0, PT, R0, 0x20, PT ;  /* 0x000000200000780c */ /* 0x000fe40003f04270 */
[----:B------:R-:W-:Y:S01]  /*4790*/  ISETP.GT.AND P1, PT, R40, 0x8, P1 ;  /* 0x000000082800780c */ /* 0x000fe20000f24270 */
[----:B------:R4:W-:Y:S01]  /*47a0*/  @P4 STG.E desc[UR22][R28.64], R39 ;  /* 0x000000271c004986 */ /* 0x0009e2000c101916 */
[----:B------:R-:W-:Y:S01]  /*47b0*/  IADD3.X R5, R31, UR31, RZ, P5, !PT ;  /* 0x0000001f1f057c10 */ /* 0x000fe2000affe4ff */
[-C--:B--2---:R-:W-:Y:S01]  /*47c0*/  FMUL R35, R86, R7.reuse ;  /* 0x0000000756237220 */ /* 0x084fe20000400000 */
[----:B------:R-:W-:Y:S01]  /*47d0*/  ISETP.GT.AND P4, PT, R40, RZ, P0 ;  /* 0x000000ff2800720c */ /* 0x000fe20000784270 */
[----:B---3--:R-:W-:Y:S01]  /*47e0*/  FMUL R37, R84, R7 ;  /* 0x0000000754257220 */ /* 0x008fe20000400000 */
[----:B------:R-:W-:Y:S01]  /*47f0*/  IADD3 R24, P5, R32, UR29, RZ ;  /* 0x0000001d20187c10 */ /* 0x000fe2000ffbe0ff */
[----:B------:R2:W-:Y:S01]  /*4800*/  @P2 STG.E desc[UR22][R4.64], R41 ;  /* 0x0000002904002986 */ /* 0x0005e2000c101916 */
[----:B------:R-:W-:-:S02]  /*4810*/  ISETP.GT.AND P2, PT, R0, 0x21, PT ;  /* 0x000000210000780c */ /* 0x000fc40003f44270 */
[----:B------:R-:W-:Y:S02]  /*4820*/  IADD3 R30, P6, R26, UR16, RZ ;  /* 0x000000101a1e7c10 */ /* 0x000fe4000ffde0ff */
[----:B------:R-:W-:Y:S01]  /*4830*/  IADD3.X R25, R33, UR31, RZ, P5, !PT ;  /* 0x0000001f21197c10 */ /* 0x000fe2000affe4ff */
[-C--:B----4-:R-:W-:Y:S01]  /*4840*/  FMUL R39, R82, R7.reuse ;  /* 0x0000000752277220 */ /* 0x090fe20000400000 */
[C---:B------:R-:W-:Y:S02]  /*4850*/  ISETP.GT.AND P5, PT, R40.reuse, RZ, P2 ;  /* 0x000000ff2800720c */ /* 0x040fe400017a4270 */
[----:B------:R-:W-:Y:S01]  /*4860*/  IADD3.X R31, R27, UR15, RZ, P6, !PT ;  /* 0x0000000f1b1f7c10 */ /* 0x000fe2000b7fe4ff */
[----:B------:R3:W-:Y:S01]  /*4870*/  @P1 STG.E desc[UR22][R24.64], R35 ;  /* 0x0000002318001986 */ /* 0x0007e2000c101916 */
[----:B------:R-:W-:Y:S01]  /*4880*/  ISETP.GT.AND P0, PT, R40, 0x8, P0 ;  /* 0x000000082800780c */ /* 0x000fe20000704270 */
[----:B--2---:R-:W-:Y:S01]  /*4890*/  FMUL R41, R80, R7 ;  /* 0x0000000750297220 */ /* 0x004fe20000400000 */
        /* <DEDUP_REMOVED lines=8> */
[-C--:B---3--:R-:W-:Y:S01]  /*4920*/  FMUL R35, R78, R7.reuse ;  /* 0x000000074e237220 */ /* 0x088fe20000400000 */
[----:B------:R-:W-:Y:S01]  /*4930*/  ISETP.GT.AND P4, PT, R40, RZ, P1 ;  /* 0x000000ff2800720c */ /* 0x000fe20000f84270 */
[----:B--2---:R-:W-:Y:S01]  /*4940*/  FMUL R37, R76, R7 ;  /* 0x000000074c257220 */ /* 0x004fe20000400000 */
        /* <DEDUP_REMOVED lines=15> */
[----:B------:R-:W-:Y:S02]  /*4a40*/  ISETP.GT.AND P0, PT, R40, 0x8, P0 ;  /* 0x000000082800780c */ /* 0x000fe40000704270 */
[----:B------:R-:W-:Y:S01]  /*4a50*/  IADD3.X R5, R31, UR31, RZ, P4, !PT ;  /* 0x0000001f1f057c10 */ /* 0x000fe2000a7fe4ff */
[----:B------:R4:W-:Y:S01]  /*4a60*/  @P5 STG.E desc[UR22][R28.64], R39 ;  /* 0x000000271c005986 */ /* 0x0009e2000c101916 */
[----:B------:R-:W-:Y:S01]  /*4a70*/  ISETP.GT.AND P2, PT, R0, 0x30, PT ;  /* 0x000000300000780c */ /* 0x000fe20003f44270 */
[-C--:B---3--:R-:W-:Y:S01]  /*4a80*/  FMUL R35, R70, R7.reuse ;  /* 0x0000000746237220 */ /* 0x088fe20000400000 */
[----:B------:R-:W-:Y:S01]  /*4a90*/  IADD3 R24, P5, R32, UR29, RZ ;  /* 0x0000001d20187c10 */ /* 0x000fe2000ffbe0ff */
[----:B------:R3:W-:Y:S01]  /*4aa0*/  @P1 STG.E desc[UR22][R4.64], R41 ;  /* 0x0000002904001986 */ /* 0x0007e2000c101916 */
[----:B------:R-:W-:Y:S01]  /*4ab0*/  ISETP.GT.AND P4, PT, R40, RZ, P2 ;  /* 0x000000ff2800720c */ /* 0x000fe20001784270 */
[----:B--2---:R-:W-:Y:S01]  /*4ac0*/  FMUL R37, R68, R7 ;  /* 0x0000000744257220 */ /* 0x004fe20000400000 */
[----:B------:R-:W-:-:S02]  /*4ad0*/  ISETP.GT.AND P1, PT, R0, 0x31, PT ;  /* 0x000000310000780c */ /* 0x000fc40003f24270 */
[----:B------:R-:W-:Y:S02]  /*4ae0*/  IADD3.X R25, R33, UR31, RZ, P5, !PT ;  /* 0x0000001f21197c10 */ /* 0x000fe4000affe4ff */
[----:B------:R-:W-:Y:S01]  /*4af0*/  IADD3 R30, P6, R26, UR16, RZ ;  /* 0x000000101a1e7c10 */ /* 0x000fe2000ffde0ff */
[-C--:B----4-:R-:W-:Y:S01]  /*4b00*/  FMUL R39, R66, R7.reuse ;  /* 0x0000000742277220 */ /* 0x090fe20000400000 */
[----:B------:R-:W-:Y:S01]  /*4b10*/  ISETP.GT.AND P5, PT, R40, RZ, P1 ;  /* 0x000000ff2800720c */ /* 0x000fe20000fa4270 */
[----:B------:R2:W-:Y:S01]  /*4b20*/  @P0 STG.E desc[UR22][R24.64], R35 ;  /* 0x0000002318000986 */ /* 0x0005e2000c101916 */
[----:B------:R-:W-:Y:S01]  /*4b30*/  IADD3.X R31, R27, UR15, RZ, P6, !PT ;  /* 0x0000000f1b1f7c10 */ /* 0x000fe2000b7fe4ff */
[----:B---3--:R-:W-:Y:S01]  /*4b40*/  FMUL R41, R64, R7 ;  /* 0x0000000740297220 */ /* 0x008fe20000400000 */
[----:B------:R-:W-:Y:S02]  /*4b50*/  ISETP.GT.AND P2, PT, R40, 0x8, P2 ;  /* 0x000000082800780c */ /* 0x000fe40001744270 */
[----:B------:R-:W-:Y:S01]  /*4b60*/  IADD3 R32, P0, R28, UR16, RZ ;  /* 0x000000101c207c10 */ /* 0x000fe2000ff1e0ff */
[----:B------:R3:W-:Y:S01]  /*4b70*/  @P4 STG.E desc[UR22][R30.64], R37 ;  /* 0x000000251e004986 */ /* 0x0007e2000c101916 */
[----:B------:R-:W-:-:S02]  /*4b80*/  IADD3 R4, P6, R26, UR29, RZ ;  /* 0x0000001d1a047c10 */ /* 0x000fc4000ffde0ff */
[----:B------:R-:W-:Y:S02]  /*4b90*/  IADD3.X R33, R29, UR15, RZ, P0, !PT ;  /* 0x0000000f1d217c10 */ /* 0x000fe400087fe4ff */
[----:B------:R-:W-:Y:S01]  /*4ba0*/  ISETP.GT.AND P4, PT, R0, 0x38, PT ;  /* 0x000000380000780c */ /* 0x000fe20003f84270 */
[-C--:B--2---:R-:W-:Y:S01]  /*4bb0*/  FMUL R35, R62, R7.reuse ;  /* 0x000000073e237220 */ /* 0x084fe20000400000 */
[----:B------:R-:W-:Y:S01]  /*4bc0*/  IADD3.X R5, R27, UR31, RZ, P6, !PT ;  /* 0x0000001f1b057c10 */ /* 0x000fe2000b7fe4ff */
[----:B------:R2:W-:Y:S01]  /*4bd0*/  @P5 STG.E desc[UR22][R32.64], R39 ;  /* 0x0000002720005986 */ /* 0x0005e2000c101916 */
[C---:B------:R-:W-:Y:S02]  /*4be0*/  ISETP.GT.AND P1, PT, R40.reuse, 0x8, P1 ;  /* 0x000000082800780c */ /* 0x040fe40000f24270 */
[----:B------:R-:W-:Y:S01]  /*4bf0*/  ISETP.GT.AND P5, PT, R40, RZ, P4 ;  /* 0x000000ff2800720c */ /* 0x000fe200027a4270 */
[----:B------:R4:W-:Y:S01]  /*4c00*/  @P2 STG.E desc[UR22][R4.64], R41 ;  /* 0x0000002904002986 */ /* 0x0009e2000c101916 */
[----:B------:R-:W-:Y:S01]  /*4c10*/  IADD3 R24, P6, R28, UR29, RZ ;  /* 0x0000001d1c187c10 */ /* 0x000fe2000ffde0ff */
[----:B---3--:R-:W-:Y:S01]  /*4c20*/  FMUL R37, R60, R7 ;  /* 0x000000073c257220 */ /* 0x008fe20000400000 */
[----:B------:R-:W-:-:S02]  /*4c30*/  IADD3 R26, P2, R30, UR16, RZ ;  /* 0x000000101e1a7c10 */ /* 0x000fc4000ff5e0ff */
[----:B------:R-:W-:Y:S02]  /*4c40*/  ISETP.GT.AND P0, PT, R0, 0x39, PT ;  /* 0x000000390000780c */ /* 0x000fe40003f04270 */
[----:B------:R-:W-:Y:S01]  /*4c50*/  IADD3.X R25, R29, UR31, RZ, P6, !PT ;  /* 0x0000001f1d197c10 */ /* 0x000fe2000b7fe4ff */
[-C--:B--2---:R-:W-:Y:S01]  /*4c60*/  FMUL R39, R58, R7.reuse ;  /* 0x000000073a277220 */ /* 0x084fe20000400000 */
[----:B------:R-:W-:Y:S02]  /*4c70*/  IADD3.X R27, R31, UR15, RZ, P2, !PT ;  /* 0x0000000f1f1b7c10 */ /* 0x000fe400097fe4ff */
[C---:B------:R-:W-:Y:S01]  /*4c80*/  ISETP.GT.AND P2, PT, R40.reuse, RZ, P0 ;  /* 0x000000ff2800720c */ /* 0x040fe20000744270 */
[----:B------:R2:W-:Y:S01]  /*4c90*/  @P1 STG.E desc[UR22][R24.64], R35 ;  /* 0x0000002318001986 */ /* 0x0005e2000c101916 */
[----:B------:R-:W-:Y:S01]  /*4ca0*/  ISETP.GT.AND P4, PT, R40, 0x8, P4 ;  /* 0x000000082800780c */ /* 0x000fe20002784270 */
[----:B----4-:R-:W-:Y:S01]  /*4cb0*/  FMUL R41, R56, R7 ;  /* 0x0000000738297220 */ /* 0x010fe20000400000 */
[----:B------:R-:W-:Y:S01]  /*4cc0*/  ISETP.GT.AND P0, PT, R40, 0x8, P0 ;  /* 0x000000082800780c */ /* 0x000fe20000704270 */
[----:B------:R2:W-:Y:S01]  /*4cd0*/  @P5 STG.E desc[UR22][R26.64], R37 ;  /* 0x000000251a005986 */ /* 0x0005e2000c101916 */
[----:B------:R-:W-:-:S02]  /*4ce0*/  IADD3 R4, P1, R32, UR16, RZ ;  /* 0x0000001020047c10 */ /* 0x000fc4000ff3e0ff */
[----:B------:R-:W-:Y:S02]  /*4cf0*/  IADD3 R28, P5, R30, UR29, RZ ;  /* 0x0000001d1e1c7c10 */ /* 0x000fe4000ffbe0ff */
[----:B------:R-:W-:Y:S02]  /*4d00*/  IADD3 R30, P6, R32, UR29, RZ ;  /* 0x0000001d201e7c10 */ /* 0x000fe4000ffde0ff */
[----:B------:R-:W-:Y:S02]  /*4d10*/  IADD3.X R5, R33, UR15, RZ, P1, !PT ;  /* 0x0000000f21057c10 */ /* 0x000fe40008ffe4ff */
[----:B------:R-:W-:Y:S02]  /*4d20*/  IADD3.X R29, R31, UR31, RZ, P5, !PT ;  /* 0x0000001f1f1d7c10 */ /* 0x000fe4000affe4ff */
[----:B------:R-:W-:Y:S01]  /*4d30*/  IADD3.X R31, R33, UR31, RZ, P6, !PT ;  /* 0x0000001f211f7c10 */ /* 0x000fe2000b7fe4ff */
[----:B------:R-:W-:Y:S01]  /*4d40*/  FMUL R33, R22, R7 ;  /* 0x0000000716217220 */ /* 0x000fe20000400000 */
[----:B------:R2:W-:Y:S04]  /*4d50*/  @P2 STG.E desc[UR22][R4.64], R39 ;  /* 0x0000002704002986 */ /* 0x0005e8000c101916 */
[----:B------:R2:W-:Y:S04]  /*4d60*/  @P4 STG.E desc[UR22][R28.64], R41 ;  /* 0x000000291c004986 */ /* 0x0005e8000c101916 */
[----:B------:R2:W-:Y:S02]  /*4d70*/  @P0 STG.E desc[UR22][R30.64], R33 ;  /* 0x000000211e000986 */ /* 0x0005e4000c101916 */
.L_x_92:
[----:B------:R-:W-:Y:S05]  /*4d80*/  BSYNC B0 ;  /* 0x0000000000007941 */ /* 0x000fea0003800000 */
.L_x_28:
[----:B------:R-:W-:Y:S01]  /*4d90*/  LEA R2, P0, R8, R2, 0x1 ;  /* 0x0000000208027211 */ /* 0x000fe200078008ff */
[----:B------:R-:W-:Y:S01]  /*4da0*/  ULDC.64 UR6, c[0x0][0x750] ;  /* 0x0001d40000067ab9 */ /* 0x000fe20000000a00 */
[----:B------:R-:W-:Y:S01]  /*4db0*/  IMAD.U32 R0, RZ, RZ, UR19 ;  /* 0x00000013ff007e24 */ /* 0x000fe2000f8e00ff */
[----:B------:R-:W-:Y:S01]  /*4dc0*/  PRMT R22, RZ, 0x7610, R22 ;  /* 0x00007610ff167816 */ /* 0x000fe20000000016 */
[----:B--23--:R-:W-:Y:S02]  /*4dd0*/  IMAD.MOV.U32 R4, RZ, RZ, -0x1 ;  /* 0xffffffffff047424 */ /* 0x00cfe400078e00ff */
[----:B------:R-:W-:Y:S01]  /*4de0*/  IMAD.X R3, R12, 0x1, R3, P0 ;  /* 0x000000010c037824 */ /* 0x000fe200000e0603 */
[----:B------:R-:W-:Y:S01]  /*4df0*/  ISETP.GE.U32.AND P0, PT, R2, UR6, PT ;  /* 0x0000000602007c0c */ /* 0x000fe2000bf06070 */
[----:B------:R2:W-:Y:S01]  /*4e00*/  SYNCS.ARRIVE.TRANS64.A1T0 RZ, [R0+UR27], RZ ;  /* 0x000000ff00ff79a7 */ /* 0x0005e2000810001b */
[----:B------:R-:W-:Y:S02]  /*4e10*/  IMAD.MOV.U32 R5, RZ, RZ, -0x1 ;  /* 0xffffffffff057424 */ /* 0x000fe400078e00ff */
[----:B------:R-:W-:Y:S01]  /*4e20*/  ISETP.GE.U32.AND.EX P0, PT, R3, UR7, PT, P0 ;  /* 0x0000000703007c0c */ /* 0x000fe2000bf06100 */
[----:B--2---:R-:W-:-:S12]  /*4e30*/  IMAD.MOV.U32 R0, RZ, RZ, -0x1 ;  /* 0xffffffffff007424 */ /* 0x004fd800078e00ff */
[----:B------:R-:W-:Y:S05]  /*4e40*/  @P0 BRA `(.L_x_93) ;  /* 0x0000000400540947 */ /* 0x000fea0003800000 */
[----:B------:R-:W2:Y:S01]  /*4e50*/  LDC.64 R28, c[0x0][0x728] ;  /* 0x0001ca00ff1c7b82 */ /* 0x000ea20000000a00 */
[----:B0-----:R-:W0:Y:S01]  /*4e60*/  S2R R30, SR_CTAID.X ;  /* 0x00000000001e7919 */ /* 0x001e220000002500 */
[----:B------:R-:W-:Y:S02]  /*4e70*/  IMAD.MOV.U32 R26, RZ, RZ, R2 ;  /* 0x000000ffff1a7224 */ /* 0x000fe400078e0002 */
[----:B------:R-:W-:Y:S01]  /*4e80*/  IMAD.MOV.U32 R27, RZ, RZ, R3 ;  /* 0x000000ffff1b7224 */ /* 0x000fe200078e0003 */
[----:B------:R-:W3:Y:S03]  /*4e90*/  S2R R34, SR_CTAID.Y ;  /* 0x0000000000227919 */ /* 0x000ee60000002600 */
[----:B------:R-:W4:Y:S08]  /*4ea0*/  LDC R0, c[0x0][0x730] ;  /* 0x0001cc00ff007b82 */ /* 0x000f300000000800 */
[----:B------:R-:W0:Y:S01]  /*4eb0*/  LDC.64 R32, c[0x0][0x720] ;  /* 0x0001c800ff207b82 */ /* 0x000e220000000a00 */
[----:B--2---:R-:W-:-:S04]  /*4ec0*/  ISETP.NE.U32.AND P0, PT, R28, RZ, PT ;  /* 0x000000ff1c00720c */ /* 0x004fc80003f05070 */
[----:B------:R-:W-:-:S13]  /*4ed0*/  ISETP.NE.AND.EX P0, PT, R29, RZ, PT, P0 ;  /* 0x000000ff1d00720c */ /* 0x000fda0003f05300 */
[----:B0--34-:R-:W-:Y:S05]  /*4ee0*/  @!P0 BRA `(.L_x_94) ;  /* 0x0000000000288947 */ /* 0x019fea0003800000 */
        /* <DEDUP_REMOVED lines=10> */
.L_x_94:
[-CC-:B------:R-:W-:Y:S01]  /*4f90*/  SHF.R.U64 R28, R26, R0.reuse, R27.reuse ;  /* 0x000000001a1c7219 */ /* 0x180fe2000000121b */
[----:B------:R-:W0:Y:S01]  /*4fa0*/  LDC.64 R40, c[0x0][0x740] ;  /* 0x0001d000ff287b82 */ /* 0x000e220000000a00 */
[----:B------:R-:W-:Y:S01]  /*4fb0*/  SHF.R.U32.HI R0, RZ, R0, R27 ;  /* 0x00000000ff007219 */ /* 0x000fe2000001161b */
[----:B------:R-:W-:Y:S01]  /*4fc0*/  ULDC UR6, c[0x0][0x150] ;  /* 0x0000540000067ab9 */ /* 0x000fe20000000800 */
[----:B------:R-:W-:Y:S02]  /*4fd0*/  IADD3 R25, P0, RZ, -R28, RZ ;  /* 0x8000001cff197210 */ /* 0x000fe40007f1e0ff */
[----:B------:R-:W-:-:S03]  /*4fe0*/  I2FP.F32.U32 R22, R30 ;  /* 0x0000001e00167245 */ /* 0x000fc60000201000 */
[----:B------:R-:W2:Y:S01]  /*4ff0*/  LDC R24, c[0x0][0x718] ;  /* 0x0001c600ff187b82 */ /* 0x000ea20000000800 */
[----:B------:R-:W-:Y:S02]  /*5000*/  IMAD.X R27, RZ, RZ, ~R0, P0 ;  /* 0x000000ffff1b7224 */ /* 0x000fe400000e0e00 */
[----:B------:R-:W-:Y:S01]  /*5010*/  FMUL R26, R22, UR6 ;  /* 0x00000006161a7c20 */ /* 0x000fe20008400000 */
[----:B------:R-:W-:Y:S01]  /*5020*/  IMAD.WIDE.U32 R4, R25, R32, R2 ;  /* 0x0000002019047225 */ /* 0x000fe200078e0002 */
[----:B------:R-:W-:-:S03]  /*5030*/  ULDC UR6, c[0x0][0x154] ;  /* 0x0000550000067ab9 */ /* 0x000fc60000000800 */
[----:B------:R-:W-:Y:S01]  /*5040*/  IMAD R0, R27, R32, RZ ;  /* 0x000000201b007224 */ /* 0x000fe200078e02ff */
[----:B------:R-:W3:Y:S01]  /*5050*/  LDC R36, c[0x0][0x708] ;  /* 0x0001c200ff247b82 */ /* 0x000ee20000000800 */
[----:B------:R-:W4:Y:S02]  /*5060*/  F2I.U32.TRUNC.NTZ R26, R26 ;  /* 0x0000001a001a7305 */ /* 0x000f24000020f000 */
[----:B------:R-:W-:Y:S01]  /*5070*/  IMAD R25, R25, R33, R0 ;  /* 0x0000002119197224 */ /* 0x000fe200078e0200 */
[----:B------:R-:W-:-:S03]  /*5080*/  I2FP.F32.U32 R0, R34 ;  /* 0x0000002200007245 */ /* 0x000fc60000201000 */
[----:B------:R-:W-:Y:S01]  /*5090*/  IMAD.IADD R5, R5, 0x1, R25 ;  /* 0x0000000105057824 */ /* 0x000fe200078e0219 */
[----:B------:R-:W1:Y:S01]  /*50a0*/  LDC R38, c[0x0][0x758] ;  /* 0x0001d600ff267b82 */ /* 0x000e620000000800 */
[----:B0-----:R-:W-:Y:S01]  /*50b0*/  ISETP.NE.U32.AND P0, PT, R40, RZ, PT ;  /* 0x000000ff2800720c */ /* 0x001fe20003f05070 */
[----:B------:R-:W-:-:S03]  /*50c0*/  IMAD.MOV.U32 R25, RZ, RZ, 0x1 ;  /* 0x00000001ff197424 */ /* 0x000fc600078e00ff */
[----:B------:R-:W-:-:S03]  /*50d0*/  ISETP.NE.AND.EX P0, PT, R41, RZ, PT, P0 ;  /* 0x000000ff2900720c */ /* 0x000fc60003f05300 */
[----:B------:R-:W0:Y:S01]  /*50e0*/  LDC R27, c[0x0][0x144] ;  /* 0x00005100ff1b7b82 */ /* 0x000e220000000800 */
[-CC-:B--2---:R-:W-:Y:S01]  /*50f0*/  SHF.R.U64 R22, R4, R24.reuse, R5.reuse ;  /* 0x0000001804167219 */ /* 0x184fe20000001205 */
[----:B----4-:R-:W-:Y:S01]  /*5100*/  IMAD.MOV R26, RZ, RZ, -R26 ;  /* 0x000000ffff1a7224 */ /* 0x010fe200078e0a1a */
[----:B------:R-:W-:Y:S01]  /*5110*/  SHF.R.U32.HI R5, RZ, R24, R5 ;  /* 0x00000018ff057219 */ /* 0x000fe20000011605 */
[----:B------:R-:W-:-:S04]  /*5120*/  FMUL R24, R0, UR6 ;  /* 0x0000000600187c20 */ /* 0x000fc80008400000 */
[----:B------:R-:W2:Y:S01]  /*5130*/  LDC R33, c[0x0][0x148] ;  /* 0x00005200ff217b82 */ /* 0x000ea20000000800 */
[----:B------:R4:W0:Y:S01]  /*5140*/  F2I.U32.TRUNC.NTZ R32, R24 ;  /* 0x0000001800207305 */ /* 0x000822000020f000 */
[-CC-:B---3--:R-:W-:Y:S02]  /*5150*/  SHF.R.U64 R0, R22, R36.reuse, R5.reuse ;  /* 0x0000002416007219 */ /* 0x188fe40000001205 */
[----:B------:R-:W-:-:S04]  /*5160*/  SHF.R.U32.HI R5, RZ, R36, R5 ;  /* 0x00000024ff057219 */ /* 0x000fc80000011605 */
[----:B------:R-:W3:Y:S01]  /*5170*/  LDC R35, c[0x0][0x700] ;  /* 0x0001c000ff237b82 */ /* 0x000ee20000000800 */
[-CC-:B-1----:R-:W-:Y:S02]  /*5180*/  SHF.R.U64 R31, R0, R38.reuse, R5.reuse ;  /* 0x00000026001f7219 */ /* 0x182fe40000001205 */
[-C--:B------:R-:W-:Y:S02]  /*5190*/  SHF.R.U32.HI R5, RZ, R38.reuse, R5 ;  /* 0x00000026ff057219 */ /* 0x080fe40000011605 */
[----:B------:R-:W-:Y:S01]  /*51a0*/  SHF.L.U32 R38, R25, R38, RZ ;  /* 0x0000002619267219 */ /* 0x000fe200000006ff */
[----:B------:R-:W-:Y:S02]  /*51b0*/  IMAD.MOV.U32 R4, RZ, RZ, R31 ;  /* 0x000000ffff047224 */ /* 0x000fe400078e001f */
[----:B------:R-:W1:Y:S01]  /*51c0*/  LDC R39, c[0x0][0x748] ;  /* 0x0001d200ff277b82 */ /* 0x000e620000000800 */
[----:B0-----:R-:W-:-:S07]  /*51d0*/  IMAD R37, R27, R26, R30 ;  /* 0x0000001a1b257224 */ /* 0x001fce00078e021e */
[----:B-----5:R-:W0:Y:S08]  /*51e0*/  LDC R42, c[0x0][0x738] ;  /* 0x0001ce00ff2a7b82 */ /* 0x020e300000000800 */
[----:B------:R-:W0:Y:S01]  /*51f0*/  LDC R43, c[0x0][0x710] ;  /* 0x0001c400ff2b7b82 */ /* 0x000e220000000800 */
[----:B--234-:R-:W-:Y:S05]  /*5200*/  @!P0 BRA `(.L_x_95) ;  /* 0x0000000000288947 */ /* 0x01cfea0003800000 */
[----:B------:R-:W2:Y:S02]  /*5210*/  LDC R4, c[0x0][0x74c] ;  /* 0x0001d300ff047b82 */ /* 0x000ea40000000800 */
[----:B--2---:R-:W-:-:S05]  /*5220*/  IADD3 R27, P0, R31, R4, RZ ;  /* 0x000000041f1b7210 */ /* 0x004fca0007f1e0ff */
        /* <DEDUP_REMOVED lines=8> */
.L_x_95:
[----:B-1----:R-:W-:Y:S01]  /*52b0*/  SHF.R.U64 R5, R4, R39, R5 ;  /* 0x0000002704057219 */ /* 0x002fe20000001205 */
[----:B------:R-:W-:Y:S01]  /*52c0*/  VIADD R25, R35, 0xffffffff ;  /* 0xffffffff23197836 */ /* 0x000fe20000000000 */
[----:B------:R-:W-:Y:S01]  /*52d0*/  LOP3.LUT R0, R0, R17, RZ, 0xc0, !PT ;  /* 0x0000001100007212 */ /* 0x000fe200078ec0ff */
[----:B------:R-:W-:Y:S02]  /*52e0*/  IMAD.MOV R32, RZ, RZ, -R32 ;  /* 0x000000ffff207224 */ /* 0x000fe400078e0a20 */
[----:B------:R-:W-:Y:S02]  /*52f0*/  IMAD.MOV R4, RZ, RZ, -R5 ;  /* 0x000000ffff047224 */ /* 0x000fe400078e0a05 */
[----:B------:R-:W-:Y:S01]  /*5300*/  IMAD R0, R38, R5, R0 ;  /* 0x0000000526007224 */ /* 0x000fe200078e0200 */
[----:B------:R-:W-:Y:S01]  /*5310*/  LOP3.LUT R5, R22, R25, RZ, 0xc0, !PT ;  /* 0x0000001916057212 */ /* 0x000fe200078ec0ff */
[----:B------:R-:W-:Y:S02]  /*5320*/  @P3 IMAD R37, R33, R32, R34 ;  /* 0x0000002021253224 */ /* 0x000fe400078e0222 */
[----:B0-----:R-:W-:-:S02]  /*5330*/  IMAD R4, R4, R42, R31 ;  /* 0x0000002a04047224 */ /* 0x001fc400078e021f */
[----:B------:R-:W-:Y:S02]  /*5340*/  IMAD R0, R0, R43, R37 ;  /* 0x0000002b00007224 */ /* 0x000fe400078e0225 */
[----:B------:R-:W-:Y:S02]  /*5350*/  IMAD R5, R4, R35, R5 ;  /* 0x0000002304057224 */ /* 0x000fe400078e0205 */
[----:B------:R-:W-:-:S03]  /*5360*/  IMAD.MOV.U32 R22, RZ, RZ, 0x1 ;  /* 0x00000001ff167424 */ /* 0x000fc600078e00ff */
[----:B------:R-:W-:Y:S02]  /*5370*/  SEL R4, R5, R0, !P3 ;  /* 0x0000000005047207 */ /* 0x000fe40005800000 */
[----:B------:R-:W-:Y:S01]  /*5380*/  SEL R0, R0, R5, !P3 ;  /* 0x0000000500007207 */ /* 0x000fe20005800000 */
[----:B------:R-:W-:-:S07]  /*5390*/  IMAD.MOV.U32 R5, RZ, RZ, R28 ;  /* 0x000000ffff057224 */ /* 0x000fce00078e001c */
.L_x_93:
[----:B------:R-:W-:Y:S02]  /*53a0*/  LOP3.LUT P0, RZ, R22, 0xff, RZ, 0xc0, !PT ;  /* 0x000000ff16ff7812 */ /* 0x000fe4000780c0ff */
[----:B------:R-:W-:-:S11]  /*53b0*/  LOP3.LUT R23, R23, 0x1, RZ, 0x3c, !PT ;  /* 0x0000000117177812 */ /* 0x000fd600078e3cff */
[----:B------:R-:W-:Y:S05]  /*53c0*/  @P0 BRA `(.L_x_96) ;  /* 0xffffffc400a00947 */ /* 0x000fea000383ffff */
[----:B------:R-:W-:Y:S05]  /*53d0*/  EXIT ;  /* 0x000000000000794d */ /* 0x000fea0003800000 */
.L_x_14:
[----:B------:R-:W-:-:S08]  /*53e0*/  ISETP.NE.AND P0, PT, R20, RZ, PT ;  /* 0x000000ff1400720c */ /* 0x000fd00003f05270 */
[----:B-----5:R-:W0:-:S00]  /*53f0*/  USETMAXREG.DEALLOC.CTAPOOL 0x28 ;  /* 0x00000028000079c8 */ /* 0x020e0000080e0500 */
[----:B------:R-:W-:Y:S05]  /*5400*/  @P0 EXIT ;  /* 0x000000000000094d */ /* 0x000fea0003800000 */
[----:B0-----:R-:W-:Y:S01]  /*5410*/  LOP3.LUT P0, RZ, R16, 0xff, RZ, 0xc0, !PT ;  /* 0x000000ff10ff7812 */ /* 0x001fe2000780c0ff */
[----:B------:R-:W-:Y:S02]  /*5420*/  IMAD.MOV.U32 R7, RZ, RZ, 0x1 ;  /* 0x00000001ff077424 */ /* 0x000fe400078e00ff */
[----:B------:R-:W-:-:S10]  /*5430*/  IMAD.MOV.U32 R15, RZ, RZ, RZ ;  /* 0x000000ffff0f7224 */ /* 0x000fd400078e00ff */
[----:B------:R-:W-:Y:S05]  /*5440*/  @!P0 BRA `(.L_x_97) ;  /* 0x0000000c00408947 */ /* 0x000fea0003800000 */
[----:B------:R-:W-:Y:S01]  /*5450*/  LOP3.LUT P0, RZ, R10, 0x1f, RZ, 0xc0, !PT ;  /* 0x0000001f0aff7812 */ /* 0x000fe2000780c0ff */
[----:B------:R-:W-:Y:S01]  /*5460*/  ULDC UR5, c[0x0][0x758] ;  /* 0x0001d60000057ab9 */ /* 0x000fe20000000800 */
[----:B------:R-:W-:Y:S01]  /*5470*/  UMOV UR6, 0xffffffff ;  /* 0xffffffff00067882 */ /* 0x000fe20000000000 */
[----:B------:R-:W-:Y:S01]  /*5480*/  BSSY B0, `(.L_x_97) ;  /* 0x00000cc000007945 */ /* 0x000fe20003800000 */
[----:B------:R-:W-:Y:S01]  /*5490*/  USHF.L.U32 UR6, UR6, UR5, URZ ;  /* 0x0000000506067299 */ /* 0x000fe2000800063f */
[C---:B------:R-:W-:Y:S01]  /*54a0*/  ISETP.NE.AND P2, PT, R11.reuse, RZ, PT ;  /* 0x000000ff0b00720c */ /* 0x040fe20003f45270 */
[----:B------:R-:W-:Y:S01]  /*54b0*/  UMOV UR7, 0x1 ;  /* 0x0000000100077882 */ /* 0x000fe20000000000 */
[----:B------:R-:W-:Y:S01]  /*54c0*/  ISETP.NE.OR P0, PT, R11, RZ, !P0 ;  /* 0x000000ff0b00720c */ /* 0x000fe20004705670 */
[----:B------:R-:W-:Y:S01]  /*54d0*/  IMAD.MOV.U32 R14, RZ, RZ, 0x1 ;  /* 0x00000001ff0e7424 */ /* 0x000fe200078e00ff */
[----:B------:R-:W-:Y:S01]  /*54e0*/  LOP3.LUT R13, R6, 0x2, RZ, 0xfc, !PT ;  /* 0x00000002060d7812 */ /* 0x000fe200078efcff */
[----:B------:R-:W-:Y:S01]  /*54f0*/  IMAD.MOV.U32 R7, RZ, RZ, 0x1 ;  /* 0x00000001ff077424 */ /* 0x000fe200078e00ff */
[----:B------:R-:W-:Y:S01]  /*5500*/  ULDC UR4, c[0x0][0x700] ;  /* 0x0001c00000047ab9 */ /* 0x000fe20000000800 */
[----:B------:R-:W-:Y:S01]  /*5510*/  IMAD.MOV.U32 R15, RZ, RZ, RZ ;  /* 0x000000ffff0f7224 */ /* 0x000fe200078e00ff */
[----:B------:R-:W-:-:S02]  /*5520*/  USHF.L.U32 UR15, UR7, UR5, URZ ;  /* 0x00000005070f7299 */ /* 0x000fc4000800063f */
[----:B------:R-:W-:Y:S02]  /*5530*/  UIADD3 UR21, UR14, 0x1, URZ ;  /* 0x000000010e157890 */ /* 0x000fe4000fffe03f */
[----:B------:R-:W-:Y:S02]  /*5540*/  UIADD3 UR4, UR4, -0x1, URZ ;  /* 0xffffffff04047890 */ /* 0x000fe4000fffe03f */
[----:B------:R-:W-:Y:S01]  /*5550*/  ULOP3.LUT UR5, URZ, UR6, URZ, 0x33, !UPT ;  /* 0x000000063f057292 */ /* 0x000fe2000f8e333f */
[----:B------:R-:W-:-:S11]  /*5560*/  ULDC.64 UR32, c[0x0][0x198] ;  /* 0x0000660000207ab9 */ /* 0x000fd60000000a00 */
.L_x_109:
[----:B------:R-:W-:-:S03]  /*5570*/  UMOV UR6, 0xffffffff ;  /* 0xffffffff00067882 */ /* 0x000fc60000000000 */
[----:B------:R-:W-:Y:S05]  /*5580*/  BRA.DIV UR6, `(.L_x_98) ;  /* 0x0000002206307947 */ /* 0x000fea000b800000 */
[----:B------:R-:W-:-:S13]  /*5590*/  ELECT P1, URZ, PT ;  /* 0x00000000003f782f */ /* 0x000fda0003820000 */
.L_x_152:
[----:B------:R-:W0:Y:S01]  /*55a0*/  LDC R10, c[0x0][0x604] ;  /* 0x00018100ff0a7b82 */ /* 0x000e220000000800 */
[----:B------:R-:W-:Y:S01]  /*55b0*/  BSSY B1, `(.L_x_99) ;  /* 0x0000045000017945 */ /* 0x000fe20003800000 */
[----:B0-----:R-:W-:-:S13]  /*55c0*/  ISETP.LT.OR P1, PT, R10, 0x1, !P1 ;  /* 0x000000010a00780c */ /* 0x001fda0004f21670 */
[----:B------:R-:W-:Y:S05]  /*55d0*/  @P1 BRA `(.L_x_100) ;  /* 0x0000000400081947 */ /* 0x000fea0003800000 */
[----:B------:R-:W-:Y:S01]  /*55e0*/  IMAD.SHL.U32 R17, R4, 0x40, RZ ;  /* 0x0000004004117824 */ /* 0x000fe200078e00ff */
[----:B------:R-:W-:Y:S01]  /*55f0*/  CS2R R20, SRZ ;  /* 0x0000000000147805 */ /* 0x000fe2000001ff00 */
[----:B------:R-:W-:Y:S02]  /*5600*/  IMAD.SHL.U32 R24, R0, 0x40, RZ ;  /* 0x0000004000187824 */ /* 0x000fe400078e00ff */
[----:B------:R-:W-:Y:S02]  /*5610*/  IMAD.U32 R22, RZ, RZ, UR21 ;  /* 0x00000015ff167e24 */ /* 0x000fe4000f8e00ff */
[----:B------:R-:W-:Y:S02]  /*5620*/  IMAD.MOV.U32 R4, RZ, RZ, R7 ;  /* 0x000000ffff047224 */ /* 0x000fe400078e0007 */
[----:B------:R-:W-:Y:S02]  /*5630*/  IMAD.MOV.U32 R10, RZ, RZ, R15 ;  /* 0x000000ffff0a7224 */ /* 0x000fe400078e000f */
[----:B------:R-:W-:-:S07]  /*5640*/  IMAD.MOV.U32 R23, RZ, RZ, RZ ;  /* 0x000000ffff177224 */ /* 0x000fce00078e00ff */
.L_x_104:
[----:B------:R-:W0:Y:S01]  /*5650*/  S2R R16, SR_CgaCtaId ;  /* 0x0000000000107919 */ /* 0x000e220000008800 */
[----:B------:R-:W-:-:S04]  /*5660*/  MOV R11, 0x400 ;  /* 0x00000400000b7802 */ /* 0x000fc80000000f00 */
[----:B0-----:R-:W-:Y:S02]  /*5670*/  LEA R19, R16, R11, 0x18 ;  /* 0x0000000b10137211 */ /* 0x001fe400078ec0ff */
[----:B------:R-:W-:Y:S01]  /*5680*/  SHF.L.U32 R11, R4, 0x1f, RZ ;  /* 0x0000001f040b7819 */ /* 0x000fe200000006ff */
[----:B------:R-:W0:Y:S02]  /*5690*/  @!P2 LDC R16, c[0x0][0x640] ;  /* 0x00019000ff10ab82 */ /* 0x000e240000000800 */
[----:B------:R-:W-:-:S04]  /*56a0*/  IMAD R18, R10, 0x8, R19 ;  /* 0x000000080a127824 */ /* 0x000fc800078e0213 */
[----:B------:R-:W1:Y:S02]  /*56b0*/  SYNCS.PHASECHK.TRANS64.TRYWAIT P1, [R18+URZ+0x110], R11 ;  /* 0x0001100b120075a7 */ /* 0x000e64000802017f */
[----:B-1----:R-:W-:Y:S05]  /*56c0*/  @!P1 BRA `(.L_x_101) ;  /* 0x0000002000009947 */ /* 0x002fea0003800000 */
.L_x_153:
[----:B-1----:R-:W-:Y:S01]  /*56d0*/  PRMT R11, R13, 0x9910, RZ ;  /* 0x000099100d0b7816 */ /* 0x002fe200000000ff */
[----:B0-----:R0:W-:Y:S03]  /*56e0*/  @!P2 SYNCS.ARRIVE.TRANS64 RZ, [R18+URZ], R16 ;  /* 0x0000001012ffa9a7 */ /* 0x0011e6000800003f */
[----:B------:R-:W-:-:S13]  /*56f0*/  ISETP.NE.AND P1, PT, R11, 0x2, PT ;  /* 0x000000020b00780c */ /* 0x000fda0003f25270 */
[----:B0-----:R-:W-:Y:S05]  /*5700*/  @P1 BRA `(.L_x_102) ;  /* 0x0000000000041947 */ /* 0x001fea0003800000 */
[----:B------:R-:W-:Y:S01]  /*5710*/  BPT.TRAP 0x1 ;  /* 0x000000040000795c */ /* 0x000fe20000300000 */
.L_x_102:
[----:B------:R-:W-:Y:S05]  /*5720*/  @P0 BRA `(.L_x_103) ;  /* 0x0000000000040947 */ /* 0x000fea0003800000 */
[----:B------:R-:W-:Y:S01]  /*5730*/  BPT.TRAP 0x1 ;  /* 0x000000040000795c */ /* 0x000fe20000300000 */
.L_x_103:
[--C-:B------:R-:W-:Y:S01]  /*5740*/  IMAD R11, R10, 0x800, R19.reuse ;  /* 0x000008000a0b7824 */ /* 0x100fe200078e0213 */
[----:B------:R-:W-:Y:S01]  /*5750*/  R2UR UR25, R18 ;  /* 0x00000000121972ca */ /* 0x000fe200000e0000 */
[----:B------:R-:W-:Y:S01]  /*5760*/  VIADD R22, R22, 0xffffffff ;  /* 0xffffffff16167836 */ /* 0x000fe20000000000 */
[----:B------:R-:W-:Y:S01]  /*5770*/  R2UR UR28, R5 ;  /* 0x00000000051c72ca */ /* 0x000fe200000e0000 */
[----:B------:R-:W-:Y:S01]  /*5780*/  UIADD3 UR6, UP0, UR32, 0xf0, URZ ;  /* 0x000000f020067890 */ /* 0x000fe2000ff1e03f */
[----:B------:R-:W-:Y:S01]  /*5790*/  R2UR UR24, R11 ;  /* 0x000000000b1872ca */ /* 0x000fe200000e0000 */
[C-C-:B------:R-:W-:Y:S01]  /*57a0*/  IMAD R11, R10.reuse, 0x200, R19.reuse ;  /* 0x000002000a0b7824 */ /* 0x140fe200078e0213 */
[----:B------:R-:W-:Y:S01]  /*57b0*/  R2UR UR26, R21 ;  /* 0x00000000151a72ca */ /* 0x000fe200000e0000 */
[----:B------:R-:W-:Y:S01]  /*57c0*/  IMAD R19, R10, 0x1000, R19 ;  /* 0x000010000a137824 */ /* 0x000fe200078e0213 */
[----:B------:R-:W-:Y:S01]  /*57d0*/  R2UR UR27, R24 ;  /* 0x00000000181b72ca */ /* 0x000fe200000e0000 */
[----:B------:R-:W-:Y:S01]  /*57e0*/  UIADD3 UR22, UP1, UR32, 0x1f0, URZ ;  /* 0x000001f020167890 */ /* 0x000fe2000ff3e03f */
[----:B------:R-:W-:Y:S01]  /*57f0*/  R2UR UR8, R11 ;  /* 0x000000000b0872ca */ /* 0x000fe200000e0000 */
[----:B------:R-:W-:Y:S01]  /*5800*/  UIADD3 UR34, UP2, UR32, 0x2f0, URZ ;  /* 0x000002f020227890 */ /* 0x000fe2000ff5e03f */
[----:B------:R-:W-:Y:S01]  /*5810*/  R2UR UR16, R19 ;  /* 0x00000000131072ca */ /* 0x000fe200000e0000 */
[----:B------:R-:W-:Y:S01]  /*5820*/  UIADD3.X UR7, URZ, UR33, URZ, UP0, !UPT ;  /* 0x000000213f077290 */ /* 0x000fe200087fe43f */
[----:B------:R-:W-:Y:S01]  /*5830*/  R2UR UR11, R0 ;  /* 0x00000000000b72ca */ /* 0x000fe200000e0000 */
[----:B------:R-:W-:Y:S01]  /*5840*/  UIADD3.X UR23, URZ, UR33, URZ, UP1, !UPT ;  /* 0x000000213f177290 */ /* 0x000fe20008ffe43f */
[----:B------:R-:W-:Y:S01]  /*5850*/  R2UR UR12, R23 ;  /* 0x00000000170c72ca */ /* 0x000fe200000e0000 */
[----:B------:R-:W-:Y:S01]  /*5860*/  UIADD3 UR24, UR24, 0x300, URZ ;  /* 0x0000030018187890 */ /* 0x000fe2000fffe03f */
[----:B------:R-:W-:Y:S01]  /*5870*/  R2UR UR18, R20 ;  /* 0x00000000141272ca */ /* 0x000fe200000e0000 */
[----:B------:R-:W-:Y:S01]  /*5880*/  VIADD R10, R10, 0x1 ;  /* 0x000000010a0a7836 */ /* 0x000fe20000000000 */
[----:B------:R-:W-:Y:S01]  /*5890*/  R2UR UR19, R17 ;  /* 0x00000000111372ca */ /* 0x000fe200000e0000 */
[----:B------:R-:W-:Y:S01]  /*58a0*/  UIADD3.X UR35, URZ, UR33, URZ, UP2, !UPT ;  /* 0x000000213f237290 */ /* 0x000fe200097fe43f */
[----:B------:R-:W-:Y:S01]  /*58b0*/  ISETP.GT.AND P4, PT, R22, 0x1, PT ;  /* 0x000000011600780c */ /* 0x000fe20003f84270 */
[----:B------:R-:W-:Y:S01]  /*58c0*/  UIADD3 UR8, UR8, 0x33300, URZ ;  /* 0x0003330008087890 */ /* 0x000fe2000fffe03f */
[C---:B------:R-:W-:Y:S01]  /*58d0*/  ISETP.NE.AND P1, PT, R10.reuse, 0x22, PT ;  /* 0x000000220a00780c */ /* 0x040fe20003f25270 */
[----:B------:R-:W-:Y:S01]  /*58e0*/  UIADD3 UR16, UR16, 0x11300, URZ ;  /* 0x0001130010107890 */ /* 0x000fe2000fffe03f */
[----:B------:R-:W-:Y:S01]  /*58f0*/  VIADD R23, R23, 0x1 ;  /* 0x0000000117177836 */ /* 0x000fe20000000000 */
[----:B------:R-:W-:Y:S01]  /*5900*/  UMOV UR30, 0x0 ;  /* 0x00000000001e7882 */ /* 0x000fe20000000000 */
[----:B------:R-:W-:Y:S01]  /*5910*/  UMOV UR31, 0x10000000 ;  /* 0x10000000001f7882 */ /* 0x000fe20000000000 */
[----:B------:R-:W-:Y:S01]  /*5920*/  UMOV UR10, URZ ;  /* 0x0000003f000a7c82 */ /* 0x000fe20008000000 */
[----:B------:R-:W-:Y:S01]  /*5930*/  UMOV UR9, UR25 ;  /* 0x0000001900097c82 */ /* 0x000fe20008000000 */
[----:B------:R-:W-:Y:S01]  /*5940*/  UMOV UR13, UR28 ;  /* 0x0000001c000d7c82 */ /* 0x000fe20008000000 */
[----:B------:R0:W-:Y:S01]  /*5950*/  UTMALDG.3D [UR24], [UR6], desc[UR30] ;  /* 0x00001e18060075b4 */ /* 0x0001e20008011000 */
[----:B------:R-:W-:Y:S01]  /*5960*/  UMOV UR17, UR25 ;  /* 0x0000001900117c82 */ /* 0x000fe20008000000 */
[----:B------:R-:W-:Y:S01]  /*5970*/  UMOV UR20, UR28 ;  /* 0x0000001c00147c82 */ /* 0x000fe20008000000 */
[----:B------:R-:W-:Y:S01]  /*5980*/  SEL R11, RZ, 0x1, P1 ;  /* 0x00000001ff0b7807 */ /* 0x000fe20000800000 */
[----:B------:R-:W-:Y:S01]  /*5990*/  VIADD R21, R21, 0x20 ;  /* 0x0000002015157836 */ /* 0x000fe20000000000 */
[----:B------:R-:W-:Y:S01]  /*59a0*/  SEL R10, R10, RZ, P1 ;  /* 0x000000ff0a0a7207 */ /* 0x000fe20000800000 */
[----:B------:R-:W-:Y:S01]  /*59b0*/  VIADD R20, R20, 0x40 ;  /* 0x0000004014147836 */ /* 0x000fe20000000000 */
[----:B------:R-:W-:Y:S01]  /*59c0*/  LOP3.LUT R4, R4, R11, RZ, 0x3c, !PT ;  /* 0x0000000b04047212 */ /* 0x000fe200078e3cff */
[----:B------:R0:W-:Y:S01]  /*59d0*/  UTMALDG.4D [UR8], [UR22], desc[UR30] ;  /* 0x00001e08160075b4 */ /* 0x0001e20008019000 */
[----:B------:R0:W-:Y:S02]  /*59e0*/  UTMALDG.3D [UR16], [UR34], desc[UR30] ;  /* 0x00001e10220075b4 */ /* 0x0001e40008011000 */
[----:B0-----:R-:W-:Y:S05]  /*59f0*/  @P4 BRA `(.L_x_104) ;  /* 0xfffffffc00144947 */ /* 0x001fea000383ffff */
.L_x_100:
[----:B------:R-:W-:Y:S05]  /*5a00*/  BSYNC B1 ;  /* 0x0000000000017941 */ /* 0x000fea0003800000 */
.L_x_99:
[----:B------:R-:W-:Y:S01]  /*5a10*/  LOP3.LUT P5, RZ, R14, 0xff, RZ, 0xc0, !PT ;  /* 0x000000ff0eff7812 */ /* 0x000fe200078ac0ff */
[----:B------:R-:W-:Y:S01]  /*5a20*/  VIADD R15, R15, UR14 ;  /* 0x0000000e0f0f7c36 */ /* 0x000fe20008000000 */
[----:B------:R-:W-:Y:S01]  /*5a30*/  ULDC.64 UR6, c[0x0][0x750] ;  /* 0x0001d40000067ab9 */ /* 0x000fe20000000a00 */
[----:B------:R-:W-:Y:S01]  /*5a40*/  IMAD.U32 R10, RZ, RZ, UR14 ;  /* 0x0000000eff0a7e24 */ /* 0x000fe2000f8e00ff */
[----:B------:R-:W-:Y:S01]  /*5a50*/  UISETP.GE.U32.AND UP0, UPT, UR14, 0x22, UPT ;  /* 0x000000220e00788c */ /* 0x000fe2000bf06070 */
[----:B------:R-:W-:Y:S01]  /*5a60*/  BSSY B1, `(.L_x_105) ;  /* 0x000006b000017945 */ /* 0x000fe20003800000 */
[----:B------:R-:W-:Y:S02]  /*5a70*/  ISETP.GT.U32.AND P1, PT, R15, 0x21, PT ;  /* 0x000000210f00780c */ /* 0x000fe40003f24070 */
[----:B------:R-:W-:Y:S02]  /*5a80*/  PRMT R14, RZ, 0x7610, R14 ;  /* 0x00007610ff0e7816 */ /* 0x000fe4000000000e */
[----:B------:R-:W-:-:S02]  /*5a90*/  ISETP.LT.U32.AND P1, PT, R10, 0x22, P1 ;  /* 0x000000220a00780c */ /* 0x000fc40000f21070 */
[----:B------:R-:W-:Y:S01]  /*5aa0*/  PLOP3.LUT P4, PT, PT, PT, UP0, 0x80, 0x0 ;  /* 0x000000000000781c */ /* 0x000fe20003f8f008 */
[----:B------:R-:W0:Y:S01]  /*5ab0*/  @P5 S2R R5, SR_CgaCtaId ;  /* 0x0000000000055919 */ /* 0x000e220000008800 */
[----:B------:R-:W-:Y:S02]  /*5ac0*/  @P5 MOV R0, 0x400 ;  /* 0x0000040000005802 */ /* 0x000fe40000000f00 */
[----:B------:R-:W-:Y:S02]  /*5ad0*/  PRMT R10, RZ, 0x7610, R10 ;  /* 0x00007610ff0a7816 */ /* 0x000fe4000000000a */
[----:B0-----:R-:W-:Y:S01]  /*5ae0*/  @P5 LEA R0, R5, R0, 0x18 ;  /* 0x0000000005005211 */ /* 0x001fe200078ec0ff */
[----:B------:R-:W-:-:S03]  /*5af0*/  IMAD.WIDE.U32 R4, R15, -0xf0f0f0f, RZ ;  /* 0xf0f0f0f10f047825 */ /* 0x000fc600078e00ff */
[----:B------:R0:W-:Y:S01]  /*5b00*/  @P5 SYNCS.ARRIVE.TRANS64.A1T0 RZ, [R0+URZ+0x258], RZ ;  /* 0x000258ff00ff59a7 */ /* 0x0001e2000810003f */
[----:B------:R-:W-:Y:S02]  /*5b10*/  IADD3 R2, P5, R2, R8, RZ ;  /* 0x0000000802027210 */ /* 0x000fe40007fbe0ff */
[----:B------:R-:W-:Y:S01]  /*5b20*/  SHF.R.U32.HI R4, RZ, 0x5, R5 ;  /* 0x00000005ff047819 */ /* 0x000fe20000011605 */
[----:B------:R-:W-:Y:S02]  /*5b30*/  IMAD.MOV.U32 R5, RZ, RZ, -0x1 ;  /* 0xffffffffff057424 */ /* 0x000fe400078e00ff */
[----:B------:R-:W-:Y:S01]  /*5b40*/  IMAD.X R3, R3, 0x1, R12, P5 ;  /* 0x0000000103037824 */ /* 0x000fe200028e060c */
[----:B0-----:R-:W-:Y:S01]  /*5b50*/  SEL R0, RZ, 0x1, !P1 ;  /* 0x00000001ff007807 */ /* 0x001fe20004800000 */
[----:B------:R-:W-:Y:S01]  /*5b60*/  IMAD R15, R4, -0x22, R15 ;  /* 0xffffffde040f7824 */ /* 0x000fe200078e020f */
[----:B------:R-:W-:Y:S02]  /*5b70*/  ISETP.GE.U32.AND P1, PT, R2, UR6, PT ;  /* 0x0000000602007c0c */ /* 0x000fe4000bf26070 */
[----:B------:R-:W-:Y:S01]  /*5b80*/  LOP3.LUT R7, R7, R0, RZ, 0x3c, !PT ;  /* 0x0000000007077212 */ /* 0x000fe200078e3cff */
[----:B------:R-:W-:Y:S01]  /*5b90*/  IMAD.MOV.U32 R0, RZ, RZ, -0x1 ;  /* 0xffffffffff007424 */ /* 0x000fe200078e00ff */
[----:B------:R-:W-:-:S02]  /*5ba0*/  ISETP.GE.U32.AND.EX P1, PT, R3, UR7, PT, P1 ;  /* 0x0000000703007c0c */ /* 0x000fc4000bf26110 */
[----:B------:R-:W-:Y:S01]  /*5bb0*/  @P4 LOP3.LUT R7, R7, 0x1, R4, 0x78, !PT ;  /* 0x0000000107074812 */ /* 0x000fe200078e7804 */
[----:B------:R-:W-:-:S10]  /*5bc0*/  IMAD.MOV.U32 R4, RZ, RZ, -0x1 ;  /* 0xffffffffff047424 */ /* 0x000fd400078e00ff */
[----:B------:R-:W-:Y:S05]  /*5bd0*/  @P1 BRA `(.L_x_106) ;  /* 0x00000004004c1947 */ /* 0x000fea0003800000 */
[----:B------:R-:W0:Y:S01]  /*5be0*/  S2R R17, SR_CTAID.X ;  /* 0x0000000000117919 */ /* 0x000e220000002500 */
[----:B------:R-:W-:Y:S01]  /*5bf0*/  ULDC.64 UR6, c[0x0][0x728] ;  /* 0x0001ca0000067ab9 */ /* 0x000fe20000000a00 */
[----:B------:R-:W1:Y:S01]  /*5c00*/  LDC R18, c[0x0][0x144] ;  /* 0x00005100ff127b82 */ /* 0x000e620000000800 */
[----:B------:R-:W-:Y:S01]  /*5c10*/  ISETP.NE.U32.AND P1, PT, RZ, UR6, PT ;  /* 0x00000006ff007c0c */ /* 0x000fe2000bf25070 */
[----:B------:R-:W2:Y:S01]  /*5c20*/  S2R R0, SR_CTAID.Y ;  /* 0x0000000000007919 */ /* 0x000ea20000002600 */
[----:B------:R-:W-:Y:S01]  /*5c30*/  ULDC UR8, c[0x0][0x150] ;  /* 0x0000540000087ab9 */ /* 0x000fe20000000800 */
[----:B------:R-:W-:Y:S01]  /*5c40*/  ULDC UR9, c[0x0][0x730] ;  /* 0x0001cc0000097ab9 */ /* 0x000fe20000000800 */
[----:B------:R-:W-:Y:S01]  /*5c50*/  ISETP.NE.AND.EX P1, PT, RZ, UR7, PT, P1 ;  /* 0x00000007ff007c0c */ /* 0x000fe2000bf25310 */
[----:B------:R-:W-:Y:S01]  /*5c60*/  IMAD.MOV.U32 R4, RZ, RZ, R2 ;  /* 0x000000ffff047224 */ /* 0x000fe200078e0002 */
[----:B0-----:R-:W-:-:S05]  /*5c70*/  I2FP.F32.U32 R5, R17 ;  /* 0x0000001100057245 */ /* 0x001fca0000201000 */
[----:B------:R-:W-:Y:S01]  /*5c80*/  FMUL R20, R5, UR8 ;  /* 0x0000000805147c20 */ /* 0x000fe20008400000 */
[----:B------:R-:W-:-:S05]  /*5c90*/  IMAD.MOV.U32 R5, RZ, RZ, R3 ;  /* 0x000000ffff057224 */ /* 0x000fca00078e0003 */
[----:B--2---:R-:W-:Y:S05]  /*5ca0*/  @!P1 BRA `(.L_x_107) ;  /* 0x0000000000289947 */ /* 0x004fea0003800000 */
[----:B------:R-:W-:Y:S02]  /*5cb0*/  ULDC UR8, c[0x0][0x734] ;  /* 0x0001cd0000087ab9 */ /* 0x000fe40000000800 */
[----:B------:R-:W-:-:S05]  /*5cc0*/  IADD3 R5, P1, R2, UR8, RZ ;  /* 0x0000000802057c10 */ /* 0x000fca000ff3e0ff */
[----:B------:R-:W-:-:S04]  /*5cd0*/  IMAD.X R19, RZ, RZ, R3, P1 ;  /* 0x000000ffff137224 */ /* 0x000fc800008e0603 */
[----:B------:R-:W-:-:S04]  /*5ce0*/  IMAD.WIDE.U32 R10, R19, UR6, RZ ;  /* 0x00000006130a7c25 */ /* 0x000fc8000f8e00ff */
[----:B------:R-:W-:-:S04]  /*5cf0*/  IMAD.WIDE.U32 R10, P1, R5, UR7, R10 ;  /* 0x00000007050a7c25 */ /* 0x000fc8000f82000a */
[----:B------:R-:W-:-:S04]  /*5d00*/  IMAD.WIDE.U32 R4, R5, UR6, RZ ;  /* 0x0000000605047c25 */ /* 0x000fc8000f8e00ff */
[----:B------:R-:W-:Y:S01]  /*5d10*/  IMAD.MOV.U32 R4, RZ, RZ, R11 ;  /* 0x000000ffff047224 */ /* 0x000fe200078e000b */
[----:B------:R-:W-:Y:S01]  /*5d20*/  IADD3 RZ, P4, R5, R10, RZ ;  /* 0x0000000a05ff7210 */ /* 0x000fe20007f9e0ff */
[----:B------:R-:W-:-:S04]  /*5d30*/  IMAD.X R5, RZ, RZ, RZ, P1 ;  /* 0x000000ffff057224 */ /* 0x000fc800008e06ff */
[----:B------:R-:W-:-:S08]  /*5d40*/  IMAD.WIDE.U32.X R4, R19, UR7, R4, P4 ;  /* 0x0000000713047c25 */ /* 0x000fd0000a0e0404 */
.L_x_107:
[--C-:B------:R-:W-:Y:S01]  /*5d50*/  SHF.R.U64 R16, R4, UR9, R5.reuse ;  /* 0x0000000904107c19 */ /* 0x100fe20008001205 */
[----:B------:R-:W0:Y:S01]  /*5d60*/  F2I.U32.TRUNC.NTZ R20, R20 ;  /* 0x0000001400147305 */ /* 0x000e22000020f000 */
[----:B------:R-:W-:Y:S01]  /*5d70*/  SHF.R.U32.HI R4, RZ, UR9, R5 ;  /* 0x00000009ff047c19 */ /* 0x000fe20008011605 */
[----:B------:R-:W-:Y:S01]  /*5d80*/  ULDC.64 UR6, c[0x0][0x720] ;  /* 0x0001c80000067ab9 */ /* 0x000fe20000000a00 */
[----:B------:R-:W-:Y:S01]  /*5d90*/  IADD3 R11, P1, RZ, -R16, RZ ;  /* 0x80000010ff0b7210 */ /* 0x000fe20007f3e0ff */
[----:B------:R-:W-:Y:S01]  /*5da0*/  ULDC.64 UR8, c[0x0][0x740] ;  /* 0x0001d00000087ab9 */ /* 0x000fe20000000a00 */
[----:B------:R-:W2:Y:S03]  /*5db0*/  LDC R21, c[0x0][0x148] ;  /* 0x00005200ff157b82 */ /* 0x000ea60000000800 */
[----:B------:R-:W-:Y:S01]  /*5dc0*/  IMAD.X R4, RZ, RZ, ~R4, P1 ;  /* 0x000000ffff047224 */ /* 0x000fe200008e0e04 */
[----:B------:R-:W-:-:S03]  /*5dd0*/  ISETP.NE.U32.AND P1, PT, RZ, UR8, PT ;  /* 0x00000008ff007c0c */ /* 0x000fc6000bf25070 */
[----:B------:R-:W-:Y:S01]  /*5de0*/  IMAD R10, R4, UR6, RZ ;  /* 0x00000006040a7c24 */ /* 0x000fe2000f8e02ff */
[----:B------:R-:W-:Y:S01]  /*5df0*/  ISETP.NE.AND.EX P1, PT, RZ, UR9, PT, P1 ;  /* 0x00000009ff007c0c */ /* 0x000fe2000bf25310 */
[----:B------:R-:W-:Y:S01]  /*5e00*/  IMAD.WIDE.U32 R4, R11, UR6, R2 ;  /* 0x000000060b047c25 */ /* 0x000fe2000f8e0002 */
[----:B------:R-:W-:-:S03]  /*5e10*/  ULDC UR6, c[0x0][0x718] ;  /* 0x0001c60000067ab9 */ /* 0x000fc60000000800 */
[----:B------:R-:W-:Y:S01]  /*5e20*/  IMAD R11, R11, UR7, R10 ;  /* 0x000000070b0b7c24 */ /* 0x000fe2000f8e020a */
[----:B------:R-:W-:Y:S01]  /*5e30*/  ULDC UR7, c[0x0][0x154] ;  /* 0x0000550000077ab9 */ /* 0x000fe20000000800 */
[----:B0-----:R-:W-:Y:S02]  /*5e40*/  IMAD.MOV R10, RZ, RZ, -R20 ;  /* 0x000000ffff0a7224 */ /* 0x001fe400078e0a14 */
[----:B------:R-:W-:Y:S02]  /*5e50*/  IMAD.IADD R5, R5, 0x1, R11 ;  /* 0x0000000105057824 */ /* 0x000fe400078e020b */
[----:B-1----:R-:W-:Y:S01]  /*5e60*/  IMAD R17, R18, R10, R17 ;  /* 0x0000000a12117224 */ /* 0x002fe200078e0211 */
[----:B------:R-:W-:Y:S02]  /*5e70*/  I2FP.F32.U32 R10, R0 ;  /* 0x00000000000a7245 */ /* 0x000fe40000201000 */
[--C-:B------:R-:W-:Y:S02]  /*5e80*/  SHF.R.U64 R18, R4, UR6, R5.reuse ;  /* 0x0000000604127c19 */ /* 0x100fe40008001205 */
[----:B------:R-:W-:Y:S01]  /*5e90*/  SHF.R.U32.HI R5, RZ, UR6, R5 ;  /* 0x00000006ff057c19 */ /* 0x000fe20008011605 */
[----:B------:R-:W-:Y:S01]  /*5ea0*/  FMUL R10, R10, UR7 ;  /* 0x000000070a0a7c20 */ /* 0x000fe20008400000 */
[----:B------:R-:W-:-:S02]  /*5eb0*/  ULDC UR6, c[0x0][0x708] ;  /* 0x0001c20000067ab9 */ /* 0x000fc40000000800 */
[--C-:B------:R-:W-:Y:S01]  /*5ec0*/  SHF.R.U64 R20, R18, UR6, R5.reuse ;  /* 0x0000000612147c19 */ /* 0x100fe20008001205 */
[----:B------:R0:W1:Y:S01]  /*5ed0*/  F2I.U32.TRUNC.NTZ R22, R10 ;  /* 0x0000000a00167305 */ /* 0x000062000020f000 */
[----:B------:R-:W-:Y:S01]  /*5ee0*/  SHF.R.U32.HI R5, RZ, UR6, R5 ;  /* 0x00000006ff057c19 */ /* 0x000fe20008011605 */
[----:B------:R-:W-:-:S03]  /*5ef0*/  ULDC UR6, c[0x0][0x758] ;  /* 0x0001d60000067ab9 */ /* 0x000fc60000000800 */
[--C-:B------:R-:W-:Y:S02]  /*5f00*/  SHF.R.U64 R19, R20, UR6, R5.reuse ;  /* 0x0000000614137c19 */ /* 0x100fe40008001205 */
[----:B------:R-:W-:-:S03]  /*5f10*/  SHF.R.U32.HI R23, RZ, UR6, R5 ;  /* 0x00000006ff177c19 */ /* 0x000fc60008011605 */
[----:B------:R-:W-:Y:S02]  /*5f20*/  IMAD.MOV.U32 R4, RZ, RZ, R19 ;  /* 0x000000ffff047224 */ /* 0x000fe400078e0013 */
[----:B------:R-:W-:Y:S01]  /*5f30*/  IMAD.MOV.U32 R5, RZ, RZ, R23 ;  /* 0x000000ffff057224 */ /* 0x000fe200078e0017 */
[----:B0-----:R-:W-:Y:S06]  /*5f40*/  @!P1 BRA `(.L_x_108) ;  /* 0x0000000000289947 */ /* 0x001fec0003800000 */
        /* <DEDUP_REMOVED lines=10> */
.L_x_108:
[----:B------:R-:W-:Y:S01]  /*5ff0*/  ULDC UR6, c[0x0][0x748] ;  /* 0x0001d20000067ab9 */ /* 0x000fe20000000800 */
[----:B-1----:R-:W-:Y:S01]  /*6000*/  IMAD.MOV R22, RZ, RZ, -R22 ;  /* 0x000000ffff167224 */ /* 0x002fe200078e0a16 */
[----:B------:R-:W-:Y:S01]  /*6010*/  SHF.R.U64 R5, R4, UR6, R5 ;  /* 0x0000000604057c19 */ /* 0x000fe20008001205 */
[----:B------:R-:W-:Y:S01]  /*6020*/  ULDC UR6, c[0x0][0x738] ;  /* 0x0001ce0000067ab9 */ /* 0x000fe20000000800 */
[----:B------:R-:W-:Y:S01]  /*6030*/  LOP3.LUT R4, R20, UR5, RZ, 0xc0, !PT ;  /* 0x0000000514047c12 */ /* 0x000fe2000f8ec0ff */
[----:B--2---:R-:W-:Y:S01]  /*6040*/  @P3 IMAD R17, R21, R22, R0 ;  /* 0x0000001615113224 */ /* 0x004fe200078e0200 */
[----:B------:R-:W-:Y:S01]  /*6050*/  LOP3.LUT R18, R18, UR4, RZ, 0xc0, !PT ;  /* 0x0000000412127c12 */ /* 0x000fe2000f8ec0ff */
[----:B------:R-:W-:Y:S01]  /*6060*/  IMAD.MOV R0, RZ, RZ, -R5 ;  /* 0x000000ffff007224 */ /* 0x000fe200078e0a05 */
[----:B------:R-:W-:Y:S01]  /*6070*/  ULDC UR7, c[0x0][0x710] ;  /* 0x0001c40000077ab9 */ /* 0x000fe20000000800 */
[----:B------:R-:W-:Y:S02]  /*6080*/  IMAD R4, R5, UR15, R4 ;  /* 0x0000000f05047c24 */ /* 0x000fe4000f8e0204 */
[----:B------:R-:W-:Y:S01]  /*6090*/  IMAD R19, R0, UR6, R19 ;  /* 0x0000000600137c24 */ /* 0x000fe2000f8e0213 */
[----:B------:R-:W-:Y:S01]  /*60a0*/  ULDC UR6, c[0x0][0x700] ;  /* 0x0001c00000067ab9 */ /* 0x000fe20000000800 */
[----:B------:R-:W-:-:S02]  /*60b0*/  IMAD R17, R4, UR7, R17 ;  /* 0x0000000704117c24 */ /* 0x000fc4000f8e0211 */
[----:B------:R-:W-:Y:S02]  /*60c0*/  IMAD R0, R19, UR6, R18 ;  /* 0x0000000613007c24 */ /* 0x000fe4000f8e0212 */
[----:B------:R-:W-:Y:S02]  /*60d0*/  IMAD.MOV.U32 R10, RZ, RZ, 0x1 ;  /* 0x00000001ff0a7424 */ /* 0x000fe400078e00ff */
[----:B------:R-:W-:Y:S01]  /*60e0*/  IMAD.MOV.U32 R5, RZ, RZ, R16 ;  /* 0x000000ffff057224 */ /* 0x000fe200078e0010 */
[----:B------:R-:W-:Y:S02]  /*60f0*/  SEL R4, R0, R17, !P3 ;  /* 0x0000001100047207 */ /* 0x000fe40005800000 */
[----:B------:R-:W-:-:S07]  /*6100*/  SEL R0, R17, R0, !P3 ;  /* 0x0000000011007207 */ /* 0x000fce0005800000 */
.L_x_106:
[----:B------:R-:W-:Y:S05]  /*6110*/  BSYNC B1 ;  /* 0x0000000000017941 */ /* 0x000fea0003800000 */
.L_x_105:
[----:B------:R-:W-:-:S13]  /*6120*/  LOP3.LUT P1, RZ, R10, 0xff, RZ, 0xc0, !PT ;  /* 0x000000ff0aff7812 */ /* 0x000fda000782c0ff */
[----:B------:R-:W-:Y:S05]  /*6130*/  @P1 BRA `(.L_x_109) ;  /* 0xfffffff4000c1947 */ /* 0x000fea000383ffff */
[----:B------:R-:W-:Y:S05]  /*6140*/  BSYNC B0 ;  /* 0x0000000000007941 */ /* 0x000fea0003800000 */
.L_x_97:
[----:B------:R-:W-:-:S03]  /*6150*/  UMOV UR6, 0xffffffff ;  /* 0xffffffff00067882 */ /* 0x000fc60000000000 */
[----:B------:R-:W-:Y:S05]  /*6160*/  BRA.DIV UR6, `(.L_x_110) ;  /* 0x00000016066c7947 */ /* 0x000fea000b800000 */
[----:B------:R-:W-:-:S13]  /*6170*/  ELECT P0, URZ, PT ;  /* 0x00000000003f782f */ /* 0x000fda0003800000 */
.L_x_156:
[----:B------:R-:W-:Y:S04]  /*6180*/  BSSY B0, `(.L_x_111) ;  /* 0x0000139000007945 */ /* 0x000fe80003800000 */
[----:B------:R-:W-:Y:S05]  /*6190*/  @!P0 BRA `(.L_x_112) ;  /* 0x0000001000dc8947 */ /* 0x000fea0003800000 */
[----:B------:R-:W-:-:S04]  /*61a0*/  LOP3.LUT R6, R6, 0x2, RZ, 0xfc, !PT ;  /* 0x0000000206067812 */ /* 0x000fc800078efcff */
[----:B------:R-:W-:-:S13]  /*61b0*/  ISETP.NE.AND P0, PT, R6, 0x3, PT ;  /* 0x000000030600780c */ /* 0x000fda0003f05270 */
[----:B------:R-:W-:Y:S05]  /*61c0*/  @!P0 BRA `(.L_x_113) ;  /* 0x0000000000048947 */ /* 0x000fea0003800000 */
[----:B------:R-:W-:Y:S01]  /*61d0*/  BPT.TRAP 0x1 ;  /* 0x000000040000795c */ /* 0x000fe20000300000 */
.L_x_113:
[----:B------:R-:W0:Y:S01]  /*61e0*/  S2R R3, SR_CgaCtaId ;  /* 0x0000000000037919 */ /* 0x000e220000008800 */
[----:B------:R-:W-:-:S04]  /*61f0*/  MOV R0, 0x400 ;  /* 0x0000040000007802 */ /* 0x000fc80000000f00 */
[----:B0-----:R-:W-:Y:S02]  /*6200*/  LEA R0, R3, R0, 0x18 ;  /* 0x0000000003007211 */ /* 0x001fe400078ec0ff */
[----:B------:R-:W-:-:S03]  /*6210*/  SHF.L.U32 R3, R7, 0x1f, RZ ;  /* 0x0000001f07037819 */ /* 0x000fc600000006ff */
[----:B------:R-:W-:-:S04]  /*6220*/  VIADD R0, R0, 0x110 ;  /* 0x0000011000007836 */ /* 0x000fc80000000000 */
[C---:B------:R-:W-:Y:S02]  /*6230*/  IMAD R6, R15.reuse, 0x8, R0 ;  /* 0x000000080f067824 */ /* 0x040fe400078e0200 */
[----:B------:R-:W-:Y:S02]  /*6240*/  VIADD R15, R15, 0x1 ;  /* 0x000000010f0f7836 */ /* 0x000fe40000000000 */
[----:B------:R-:W0:Y:S03]  /*6250*/  SYNCS.PHASECHK.TRANS64.TRYWAIT P0, [R6+URZ], R3 ;  /* 0x00000003060075a7 */ /* 0x000e26000800017f */
[----:B------:R-:W-:-:S04]  /*6260*/  ISETP.NE.AND P1, PT, R15, 0x22, PT ;  /* 0x000000220f00780c */ /* 0x000fc80003f25270 */
[----:B------:R-:W-:Y:S02]  /*6270*/  SEL R2, RZ, 0x1, P1 ;  /* 0x00000001ff027807 */ /* 0x000fe40000800000 */
[----:B------:R-:W-:Y:S02]  /*6280*/  SEL R15, R15, RZ, P1 ;  /* 0x000000ff0f0f7207 */ /* 0x000fe40000800000 */
[----:B------:R-:W-:-:S03]  /*6290*/  LOP3.LUT R8, R7, R2, RZ, 0x3c, !PT ;  /* 0x0000000207087212 */ /* 0x000fc600078e3cff */
[----:B------:R-:W-:Y:S01]  /*62a0*/  IMAD R7, R15, 0x8, R0 ;  /* 0x000000080f077824 */ /* 0x000fe200078e0200 */
[----:B------:R-:W-:Y:S01]  /*62b0*/  SHF.L.U32 R4, R8, 0x1f, RZ ;  /* 0x0000001f08047819 */ /* 0x000fe200000006ff */
[----:B0-----:R-:W-:Y:S06]  /*62c0*/  @!P0 BRA `(.L_x_114) ;  /* 0x0000001400388947 */ /* 0x001fec0003800000 */
.L_x_157:
[----:B------:R-:W1:Y:S01]  /*62d0*/  SYNCS.PHASECHK.TRANS64.TRYWAIT P0, [R7+URZ], R4 ;  /* 0x00000004070075a7 */ /* 0x000e62000800017f */
[----:B------:R-:W-:-:S05]  /*62e0*/  VIADD R2, R15, 0x1 ;  /* 0x000000010f027836 */ /* 0x000fca0000000000 */
[----:B------:R-:W-:-:S04]  /*62f0*/  ISETP.NE.AND P1, PT, R2, 0x22, PT ;  /* 0x000000220200780c */ /* 0x000fc80003f25270 */
[----:B0-----:R-:W-:Y:S02]  /*6300*/  SEL R3, RZ, 0x1, P1 ;  /* 0x00000001ff037807 */ /* 0x001fe40000800000 */
[----:B------:R-:W-:Y:S02]  /*6310*/  SEL R9, R2, RZ, P1 ;  /* 0x000000ff02097207 */ /* 0x000fe40000800000 */
[----:B------:R-:W-:-:S03]  /*6320*/  LOP3.LUT R8, R8, R3, RZ, 0x3c, !PT ;  /* 0x0000000308087212 */ /* 0x000fc600078e3cff */
[----:B------:R-:W-:Y:S01]  /*6330*/  IMAD R6, R9, 0x8, R0 ;  /* 0x0000000809067824 */ /* 0x000fe200078e0200 */
[----:B------:R-:W-:Y:S01]  /*6340*/  SHF.L.U32 R5, R8, 0x1f, RZ ;  /* 0x0000001f08057819 */ /* 0x000fe200000006ff */
[----:B-1----:R-:W-:Y:S06]  /*6350*/  @!P0 BRA `(.L_x_115) ;  /* 0x0000001400288947 */ /* 0x002fec0003800000 */
.L_x_158:
[----:B------:R-:W1:Y:S01]  /*6360*/  SYNCS.PHASECHK.TRANS64.TRYWAIT P0, [R6+URZ], R5 ;  /* 0x00000005060075a7 */ /* 0x000e62000800017f */
[----:B------:R-:W-:-:S05]  /*6370*/  VIADD R2, R9, 0x1 ;  /* 0x0000000109027836 */ /* 0x000fca0000000000 */
[----:B------:R-:W-:-:S04]  /*6380*/  ISETP.NE.AND P1, PT, R2, 0x22, PT ;  /* 0x000000220200780c */ /* 0x000fc80003f25270 */
[----:B------:R-:W-:Y:S02]  /*6390*/  SEL R3, RZ, 0x1, P1 ;  /* 0x00000001ff037807 */ /* 0x000fe40000800000 */
[----:B0-----:R-:W-:Y:S02]  /*63a0*/  SEL R7, R2, RZ, P1 ;  /* 0x000000ff02077207 */ /* 0x001fe40000800000 */
[----:B------:R-:W-:-:S03]  /*63b0*/  LOP3.LUT R8, R8, R3, RZ, 0x3c, !PT ;  /* 0x0000000308087212 */ /* 0x000fc600078e3cff */
[----:B------:R-:W-:Y:S01]  /*63c0*/  IMAD R9, R7, 0x8, R0 ;  /* 0x0000000807097824 */ /* 0x000fe200078e0200 */
[----:B------:R-:W-:Y:S01]  /*63d0*/  SHF.L.U32 R4, R8, 0x1f, RZ ;  /* 0x0000001f08047819 */ /* 0x000fe200000006ff */
[----:B-1----:R-:W-:Y:S06]  /*63e0*/  @!P0 BRA `(.L_x_116) ;  /* 0x0000001400188947 */ /* 0x002fec0003800000 */
.L_x_159:
[----:B------:R-:W1:Y:S01]  /*63f0*/  SYNCS.PHASECHK.TRANS64.TRYWAIT P0, [R9+URZ], R4 ;  /* 0x00000004090075a7 */ /* 0x000e62000800017f */
[----:B------:R-:W-:-:S05]  /*6400*/  VIADD R2, R7, 0x1 ;  /* 0x0000000107027836 */ /* 0x000fca0000000000 */
[----:B------:R-:W-:-:S04]  /*6410*/  ISETP.NE.AND P1, PT, R2, 0x22, PT ;  /* 0x000000220200780c */ /* 0x000fc80003f25270 */
[----:B------:R-:W-:Y:S02]  /*6420*/  SEL R3, RZ, 0x1, P1 ;  /* 0x00000001ff037807 */ /* 0x000fe40000800000 */
[----:B------:R-:W-:Y:S02]  /*6430*/  SEL R7, R2, RZ, P1 ;  /* 0x000000ff02077207 */ /* 0x000fe40000800000 */
[----:B------:R-:W-:-:S03]  /*6440*/  LOP3.LUT R8, R8, R3, RZ, 0x3c, !PT ;  /* 0x0000000308087212 */ /* 0x000fc600078e3cff */
[----:B0-----:R-:W-:Y:S01]  /*6450*/  IMAD R6, R7, 0x8, R0 ;  /* 0x0000000807067824 */ /* 0x001fe200078e0200 */
[----:B------:R-:W-:Y:S01]  /*6460*/  SHF.L.U32 R5, R8, 0x1f, RZ ;  /* 0x0000001f08057819 */ /* 0x000fe200000006ff */
[----:B-1----:R-:W-:Y:S06]  /*6470*/  @!P0 BRA `(.L_x_117) ;  /* 0x0000001400088947 */ /* 0x002fec0003800000 */
.L_x_160:
        /* <DEDUP_REMOVED lines=9> */
.L_x_161:
        /* <DEDUP_REMOVED lines=9> */
.L_x_162:
        /* <DEDUP_REMOVED lines=9> */
.L_x_163:
        /* <DEDUP_REMOVED lines=9> */
.L_x_164:
        /* <DEDUP_REMOVED lines=9> */
.L_x_165:
        /* <DEDUP_REMOVED lines=9> */
.L_x_166:
        /* <DEDUP_REMOVED lines=9> */
.L_x_167:
        /* <DEDUP_REMOVED lines=9> */
.L_x_168:
        /* <DEDUP_REMOVED lines=9> */
.L_x_169:
        /* <DEDUP_REMOVED lines=9> */
.L_x_170:
        /* <DEDUP_REMOVED lines=9> */
.L_x_171:
        /* <DEDUP_REMOVED lines=9> */
.L_x_172:
        /* <DEDUP_REMOVED lines=9> */
.L_x_173:
        /* <DEDUP_REMOVED lines=9> */
.L_x_174:
        /* <DEDUP_REMOVED lines=9> */
.L_x_175:
        /* <DEDUP_REMOVED lines=9> */
.L_x_176:
        /* <DEDUP_REMOVED lines=9> */
.L_x_177:
        /* <DEDUP_REMOVED lines=9> */
.L_x_178:
        /* <DEDUP_REMOVED lines=9> */
.L_x_179:
        /* <DEDUP_REMOVED lines=9> */
.L_x_180:
        /* <DEDUP_REMOVED lines=9> */
.L_x_181:
        /* <DEDUP_REMOVED lines=9> */
.L_x_182:
        /* <DEDUP_REMOVED lines=9> */
.L_x_183:
        /* <DEDUP_REMOVED lines=9> */
.L_x_184:
        /* <DEDUP_REMOVED lines=9> */
.L_x_185:
        /* <DEDUP_REMOVED lines=9> */
.L_x_186:
        /* <DEDUP_REMOVED lines=9> */
.L_x_187:
        /* <DEDUP_REMOVED lines=9> */
.L_x_188:
[----:B------:R-:W1:Y:S01]  /*7440*/  SYNCS.PHASECHK.TRANS64.TRYWAIT P0, [R6+URZ], R5 ;  /* 0x00000005060075a7 */ /* 0x000e62000800017f */
[----:B------:R-:W-:-:S05]  /*7450*/  VIADD R2, R7, 0x1 ;  /* 0x0000000107027836 */ /* 0x000fca0000000000 */
[----:B------:R-:W-:-:S04]  /*7460*/  ISETP.NE.AND P1, PT, R2, 0x22, PT ;  /* 0x000000220200780c */ /* 0x000fc80003f25270 */
[----:B0-----:R-:W-:Y:S02]  /*7470*/  SEL R4, RZ, 0x1, P1 ;  /* 0x00000001ff047807 */ /* 0x001fe40000800000 */
[----:B------:R-:W-:Y:S02]  /*7480*/  SEL R3, R2, RZ, P1 ;  /* 0x000000ff02037207 */ /* 0x000fe40000800000 */
[----:B------:R-:W-:Y:S01]  /*7490*/  LOP3.LUT R4, R11, R4, RZ, 0x3c, !PT ;  /* 0x000000040b047212 */ /* 0x000fe200078e3cff */
[----:B-1----:R-:W-:Y:S06]  /*74a0*/  @!P0 BRA `(.L_x_146) ;  /* 0x0000000c00408947 */ /* 0x002fec0003800000 */
.L_x_189:
[----:B------:R-:W-:Y:S01]  /*74b0*/  IMAD R3, R3, 0x8, R0 ;  /* 0x0000000803037824 */ /* 0x000fe200078e0200 */
[----:B------:R-:W-:-:S07]  /*74c0*/  SHF.L.U32 R0, R4, 0x1f, RZ ;  /* 0x0000001f04007819 */ /* 0x000fce00000006ff */
.L_x_147:
[----:B-1----:R1:W2:Y:S02]  /*74d0*/  SYNCS.PHASECHK.TRANS64.TRYWAIT P0, [R3+URZ], R0 ;  /* 0x00000000030075a7 */ /* 0x0022a4000800017f */
[----:B--2---:R-:W-:Y:S05]  /*74e0*/  @!P0 NANOSLEEP.SYNCS 0x989680 ;  /* 0x009896800000895d */ /* 0x004fea0003900000 */
[----:B------:R-:W2:Y:S02]  /*74f0*/  @!P0 SYNCS.PHASECHK.TRANS64 P0, [R3+URZ], R0 ;  /* 0x00000000030085a7 */ /* 0x000ea4000800007f */
[----:B--2---:R-:W-:Y:S05]  /*7500*/  @!P0 BRA `(.L_x_147) ;  /* 0xfffffffc00f08947 */ /* 0x004fea000383ffff */
.L_x_112:
[----:B------:R-:W-:Y:S05]  /*7510*/  BSYNC B0 ;  /* 0x0000000000007941 */ /* 0x000fea0003800000 */
.L_x_111:
[----:B------:R-:W-:Y:S05]  /*7520*/  EXIT ;  /* 0x000000000000794d */ /* 0x000fea0003800000 */
.L_x_16:
[----:B0-----:R-:W-:-:S04]  /*7530*/  IMAD.U32 R25, RZ, RZ, UR18 ;  /* 0x00000012ff197e24 */ /* 0x001fc8000f8e00ff */
[----:B------:R0:W1:Y:S03]  /*7540*/  SYNCS.PHASECHK.TRANS64.TRYWAIT P0, [R25+URZ+-0x8], R24 ;  /* 0xfffff818190075a7 */ /* 0x000066000800017f */
[----:B-1----:R-:W-:Y:S05]  /*7550*/  @!P0 NANOSLEEP.SYNCS 0x989680 ;  /* 0x009896800000895d */ /* 0x002fea0003900000 */
[----:B------:R-:W1:Y:S02]  /*7560*/  @!P0 SYNCS.PHASECHK.TRANS64 P0, [R25+URZ+-0x8], R24 ;  /* 0xfffff818190085a7 */ /* 0x000e64000800007f */
[----:B-1----:R-:W-:Y:S05]  /*7570*/  @!P0 BRA `(.L_x_16) ;  /* 0xfffffffc00ec8947 */ /* 0x002fea000383ffff */
[----:B------:R-:W-:Y:S05]  /*7580*/  BRA `(.L_x_148) ;  /* 0xffffffa400447947 */ /* 0x000fea000383ffff */
.L_x_21:
[----:B-1----:R-:W-:-:S04]  /*7590*/  IMAD.U32 R110, RZ, RZ, UR8 ;  /* 0x00000008ff6e7e24 */ /* 0x002fc8000f8e00ff */
[----:B------:R1:W2:Y:S03]  /*75a0*/  SYNCS.PHASECHK.TRANS64.TRYWAIT P0, [R110+URZ], R69 ;  /* 0x000000456e0075a7 */ /* 0x0002a6000800017f */
[----:B--2---:R-:W-:Y:S05]  /*75b0*/  @!P0 NANOSLEEP.SYNCS 0x989680 ;  /* 0x009896800000895d */ /* 0x004fea0003900000 */
[----:B------:R-:W2:Y:S02]  /*75c0*/  @!P0 SYNCS.PHASECHK.TRANS64 P0, [R110+URZ], R69 ;  /* 0x000000456e0085a7 */ /* 0x000ea4000800007f */
[----:B--2---:R-:W-:Y:S05]  /*75d0*/  @!P0 BRA `(.L_x_21) ;  /* 0xfffffffc00ec8947 */ /* 0x004fea000383ffff */
[----:B------:R-:W-:Y:S05]  /*75e0*/  BRA `(.L_x_20) ;  /* 0xffffffa800387947 */ /* 0x000fea000383ffff */
.L_x_27:
[----:B--2---:R-:W-:-:S04]  /*75f0*/  IMAD.U32 R24, RZ, RZ, UR18 ;  /* 0x00000012ff187e24 */ /* 0x004fc8000f8e00ff */
[----:B------:R2:W3:Y:S03]  /*7600*/  SYNCS.PHASECHK.TRANS64.TRYWAIT P0, [R24+URZ+0x8], R65 ;  /* 0x00000841180075a7 */ /* 0x0004e6000800017f */
[----:B---3--:R-:W-:Y:S05]  /*7610*/  @!P0 NANOSLEEP.SYNCS 0x989680 ;  /* 0x009896800000895d */ /* 0x008fea0003900000 */
[----:B------:R-:W3:Y:S02]  /*7620*/  @!P0 SYNCS.PHASECHK.TRANS64 P0, [R24+URZ+0x8], R65 ;  /* 0x00000841180085a7 */ /* 0x000ee4000800007f */
[----:B---3--:R-:W-:Y:S05]  /*7630*/  @!P0 BRA `(.L_x_27) ;  /* 0xfffffffc00ec8947 */ /* 0x008fea000383ffff */
[----:B------:R-:W-:Y:S05]  /*7640*/  BRA `(.L_x_149) ;  /* 0xffffffb000147947 */ /* 0x000fea000383ffff */
.L_x_98:
[----:B------:R-:W-:Y:S01]  /*7650*/  BSSY B1, `(.L_x_150) ;  /* 0x0000006000017945 */ /* 0x000fe20003800000 */
[----:B------:R-:W-:-:S07]  /*7660*/  IMAD.MOV.U32 R10, RZ, RZ, -0x1 ;  /* 0xffffffffff0a7424 */ /* 0x000fce00078e00ff */
[----:B------:R-:W-:Y:S05]  /*7670*/  WARPSYNC.COLLECTIVE R10, `(.L_x_151) ;  /* 0x000000000a0c7348 */ /* 0x000fea0003c00000 */
[----:B------:R-:W-:Y:S02]  /*7680*/  ELECT P1, UR62, PT ;  /* 0x00000000003e782f */ /* 0x000fe40003820000 */
[----:B------:R-:W-:Y:S01]  /*7690*/  MOV R10, UR62 ;  /* 0x0000003e000a7c02 */ /* 0x000fe20008000f00 */
[----:B------:R-:W-:Y:S10]  /*76a0*/  ENDCOLLECTIVE ;  /* 0x000000000000791b */ /* 0x000ff40003800000 */
.L_x_151:
[----:B------:R-:W-:Y:S05]  /*76b0*/  BSYNC B1 ;  /* 0x0000000000017941 */ /* 0x000fea0003800000 */
.L_x_150:
[----:B------:R-:W-:Y:S05]  /*76c0*/  BRA `(.L_x_152) ;  /* 0xffffffdc00b47947 */ /* 0x000fea000383ffff */
.L_x_101:
[----:B-1----:R1:W2:Y:S02]  /*76d0*/  SYNCS.PHASECHK.TRANS64.TRYWAIT P1, [R18+URZ+0x110], R11 ;  /* 0x0001100b120075a7 */ /* 0x0022a4000802017f */
[----:B--2---:R-:W-:Y:S05]  /*76e0*/  @!P1 NANOSLEEP.SYNCS 0x989680 ;  /* 0x009896800000995d */ /* 0x004fea0003900000 */
[----:B------:R-:W2:Y:S02]  /*76f0*/  @!P1 SYNCS.PHASECHK.TRANS64 P1, [R18+URZ+0x110], R11 ;  /* 0x0001100b120095a7 */ /* 0x000ea4000802007f */
[----:B--2---:R-:W-:Y:S05]  /*7700*/  @!P1 BRA `(.L_x_101) ;  /* 0xfffffffc00f09947 */ /* 0x004fea000383ffff */
[----:B------:R-:W-:Y:S05]  /*7710*/  BRA `(.L_x_153) ;  /* 0xffffffdc00ec7947 */ /* 0x000fea000383ffff */
.L_x_110:
[----:B------:R-:W-:Y:S01]  /*7720*/  BSSY B0, `(.L_x_154) ;  /* 0x0000006000007945 */ /* 0x000fe20003800000 */
[----:B------:R-:W-:-:S07]  /*7730*/  IMAD.MOV.U32 R10, RZ, RZ, -0x1 ;  /* 0xffffffffff0a7424 */ /* 0x000fce00078e00ff */
[----:B------:R-:W-:Y:S05]  /*7740*/  WARPSYNC.COLLECTIVE R10, `(.L_x_155) ;  /* 0x000000000a0c7348 */ /* 0x000fea0003c00000 */
[----:B------:R-:W-:Y:S02]  /*7750*/  ELECT P1, UR62, PT ;  /* 0x00000000003e782f */ /* 0x000fe40003820000 */
[----:B------:R-:W-:Y:S01]  /*7760*/  MOV R10, UR62 ;  /* 0x0000003e000a7c02 */ /* 0x000fe20008000f00 */
[----:B------:R-:W-:Y:S10]  /*7770*/  ENDCOLLECTIVE ;  /* 0x000000000000791b */ /* 0x000ff40003800000 */
.L_x_155:
[----:B------:R-:W-:Y:S05]  /*7780*/  BSYNC B0 ;  /* 0x0000000000007941 */ /* 0x000fea0003800000 */
.L_x_154:
[----:B------:R-:W-:Y:S01]  /*7790*/  PLOP3.LUT P0, PT, P1, PT, PT, 0x80, 0x0 ;  /* 0x000000000000781c */ /* 0x000fe20000f0f070 */
[----:B------:R-:W-:-:S12]  /*77a0*/  BRA `(.L_x_156) ;  /* 0xffffffe800747947 */ /* 0x000fd8000383ffff */
.L_x_114:
[----:B0-----:R0:W1:Y:S02]  /*77b0*/  SYNCS.PHASECHK.TRANS64.TRYWAIT P0, [R6+URZ], R3 ;  /* 0x00000003060075a7 */ /* 0x001064000800017f */
[----:B-1----:R-:W-:Y:S05]  /*77c0*/  @!P0 NANOSLEEP.SYNCS 0x989680 ;  /* 0x009896800000895d */ /* 0x002fea0003900000 */
[----:B------:R-:W1:Y:S02]  /*77d0*/  @!P0 SYNCS.PHASECHK.TRANS64 P0, [R6+URZ], R3 ;  /* 0x00000003060085a7 */ /* 0x000e64000800007f */
[----:B-1----:R-:W-:Y:S05]  /*77e0*/  @!P0 BRA `(.L_x_114) ;  /* 0xfffffffc00f08947 */ /* 0x002fea000383ffff */
[----:B------:R-:W-:Y:S05]  /*77f0*/  BRA `(.L_x_157) ;  /* 0xffffffe800b47947 */ /* 0x000fea000383ffff */
.L_x_115:
[----:B0-----:R0:W1:Y:S02]  /*7800*/  SYNCS.PHASECHK.TRANS64.TRYWAIT P0, [R7+URZ], R4 ;  /* 0x00000004070075a7 */ /* 0x001064000800017f */
[----:B-1----:R-:W-:Y:S05]  /*7810*/  @!P0 NANOSLEEP.SYNCS 0x989680 ;  /* 0x009896800000895d */ /* 0x002fea0003900000 */
[----:B------:R-:W1:Y:S02]  /*7820*/  @!P0 SYNCS.PHASECHK.TRANS64 P0, [R7+URZ], R4 ;  /* 0x00000004070085a7 */ /* 0x000e64000800007f */
[----:B-1----:R-:W-:Y:S05]  /*7830*/  @!P0 BRA `(.L_x_115) ;  /* 0xfffffffc00f08947 */ /* 0x002fea000383ffff */
[----:B------:R-:W-:Y:S05]  /*7840*/  BRA `(.L_x_158) ;  /* 0xffffffe800c47947 */ /* 0x000fea000383ffff */
.L_x_116:
[----:B0-----:R0:W1:Y:S02]  /*7850*/  SYNCS.PHASECHK.TRANS64.TRYWAIT P0, [R6+URZ], R5 ;  /* 0x00000005060075a7 */ /* 0x001064000800017f */
[----:B-1----:R-:W-:Y:S05]  /*7860*/  @!P0 NANOSLEEP.SYNCS 0x989680 ;  /* 0x009896800000895d */ /* 0x002fea0003900000 */
[----:B------:R-:W1:Y:S02]  /*7870*/  @!P0 SYNCS.PHASECHK.TRANS64 P0, [R6+URZ], R5 ;  /* 0x00000005060085a7 */ /* 0x000e64000800007f */
[----:B-1----:R-:W-:Y:S05]  /*7880*/  @!P0 BRA `(.L_x_116) ;  /* 0xfffffffc00f08947 */ /* 0x002fea000383ffff */
[----:B------:R-:W-:Y:S05]  /*7890*/  BRA `(.L_x_159) ;  /* 0xffffffe800d47947 */ /* 0x000fea000383ffff */
.L_x_117:
[----:B0-----:R0:W1:Y:S02]  /*78a0*/  SYNCS.PHASECHK.TRANS64.TRYWAIT P0, [R9+URZ], R4 ;  /* 0x00000004090075a7 */ /* 0x001064000800017f */
[----:B-1----:R-:W-:Y:S05]  /*78b0*/  @!P0 NANOSLEEP.SYNCS 0x989680 ;  /* 0x009896800000895d */ /* 0x002fea0003900000 */
[----:B------:R-:W1:Y:S02]  /*78c0*/  @!P0 SYNCS.PHASECHK.TRANS64 P0, [R9+URZ], R4 ;  /* 0x00000004090085a7 */ /* 0x000e64000800007f */
[----:B-1----:R-:W-:Y:S05]  /*78d0*/  @!P0 BRA `(.L_x_117) ;  /* 0xfffffffc00f08947 */ /* 0x002fea000383ffff */
[----:B------:R-:W-:Y:S05]  /*78e0*/  BRA `(.L_x_160) ;  /* 0xffffffe800e47947 */ /* 0x000fea000383ffff */
.L_x_118:
[----:B0-----:R0:W1:Y:S02]  /*78f0*/  SYNCS.PHASECHK.TRANS64.TRYWAIT P0, [R6+URZ], R5 ;  /* 0x00000005060075a7 */ /* 0x001064000800017f */
[----:B-1----:R-:W-:Y:S05]  /*7900*/  @!P0 NANOSLEEP.SYNCS 0x989680 ;  /* 0x009896800000895d */ /* 0x002fea0003900000 */
[----:B------:R-:W1:Y:S02]  /*7910*/  @!P0 SYNCS.PHASECHK.TRANS64 P0, [R6+URZ], R5 ;  /* 0x00000005060085a7 */ /* 0x000e64000800007f */
[----:B-1----:R-:W-:Y:S05]  /*7920*/  @!P0 BRA `(.L_x_118) ;  /* 0xfffffffc00f08947 */ /* 0x002fea000383ffff */
[----:B------:R-:W-:Y:S05]  /*7930*/  BRA `(.L_x_161) ;  /* 0xffffffe800f47947 */ /* 0x000fea000383ffff */
.L_x_119:
[----:B0-----:R0:W1:Y:S02]  /*7940*/  SYNCS.PHASECHK.TRANS64.TRYWAIT P0, [R9+URZ], R4 ;  /* 0x00000004090075a7 */ /* 0x001064000800017f */
[----:B-1----:R-:W-:Y:S05]  /*7950*/  @!P0 NANOSLEEP.SYNCS 0x989680 ;  /* 0x009896800000895d */ /* 0x002fea0003900000 */
[----:B------:R-:W1:Y:S02]  /*7960*/  @!P0 SYNCS.PHASECHK.TRANS64 P0, [R9+URZ], R4 ;  /* 0x00000004090085a7 */ /* 0x000e64000800007f */
[----:B-1----:R-:W-:Y:S05]  /*7970*/  @!P0 BRA `(.L_x_119) ;  /* 0xfffffffc00f08947 */ /* 0x002fea000383ffff */
[----:B------:R-:W-:Y:S05]  /*7980*/  BRA `(.L_x_162) ;  /* 0xffffffec00047947 */ /* 0x000fea000383ffff */
.L_x_120:
[----:B0-----:R0:W1:Y:S02]  /*7990*/  SYNCS.PHASECHK.TRANS64.TRYWAIT P0, [R6+URZ], R5 ;  /* 0x00000005060075a7 */ /* 0x001064000800017f */
[----:B-1----:R-:W-:Y:S05]  /*79a0*/  @!P0 NANOSLEEP.SYNCS 0x989680 ;  /* 0x009896800000895d */ /* 0x002fea0003900000 */
[----:B------:R-:W1:Y:S02]  /*79b0*/  @!P0 SYNCS.PHASECHK.TRANS64 P0, [R6+URZ], R5 ;  /* 0x00000005060085a7 */ /* 0x000e64000800007f */
[----:B-1----:R-:W-:Y:S05]  /*79c0*/  @!P0 BRA `(.L_x_120) ;  /* 0xfffffffc00f08947 */ /* 0x002fea000383ffff */
[----:B------:R-:W-:Y:S05]  /*79d0*/  BRA `(.L_x_163) ;  /* 0xffffffec00147947 */ /* 0x000fea000383ffff */
.L_x_121:
[----:B0-----:R0:W1:Y:S02]  /*79e0*/  SYNCS.PHASECHK.TRANS64.TRYWAIT P0, [R9+URZ], R4 ;  /* 0x00000004090075a7 */ /* 0x001064000800017f */
[----:B-1----:R-:W-:Y:S05]  /*79f0*/  @!P0 NANOSLEEP.SYNCS 0x989680 ;  /* 0x009896800000895d */ /* 0x002fea0003900000 */
[----:B------:R-:W1:Y:S02]  /*7a00*/  @!P0 SYNCS.PHASECHK.TRANS64 P0, [R9+URZ], R4 ;  /* 0x00000004090085a7 */ /* 0x000e64000800007f */
[----:B-1----:R-:W-:Y:S05]  /*7a10*/  @!P0 BRA `(.L_x_121) ;  /* 0xfffffffc00f08947 */ /* 0x002fea000383ffff */
[----:B------:R-:W-:Y:S05]  /*7a20*/  BRA `(.L_x_164) ;  /* 0xffffffec00247947 */ /* 0x000fea000383ffff */
.L_x_122:
[----:B0-----:R0:W1:Y:S02]  /*7a30*/  SYNCS.PHASECHK.TRANS64.TRYWAIT P0, [R6+URZ], R5 ;  /* 0x00000005060075a7 */ /* 0x001064000800017f */
[----:B-1----:R-:W-:Y:S05]  /*7a40*/  @!P0 NANOSLEEP.SYNCS 0x989680 ;  /* 0x009896800000895d */ /* 0x002fea0003900000 */
[----:B------:R-:W1:Y:S02]  /*7a50*/  @!P0 SYNCS.PHASECHK.TRANS64 P0, [R6+URZ], R5 ;  /* 0x00000005060085a7 */ /* 0x000e64000800007f */
[----:B-1----:R-:W-:Y:S05]  /*7a60*/  @!P0 BRA `(.L_x_122) ;  /* 0xfffffffc00f08947 */ /* 0x002fea000383ffff */
[----:B------:R-:W-:Y:S05]  /*7a70*/  BRA `(.L_x_165) ;  /* 0xffffffec00347947 */ /* 0x000fea000383ffff */
.L_x_123:
[----:B0-----:R0:W1:Y:S02]  /*7a80*/  SYNCS.PHASECHK.TRANS64.TRYWAIT P0, [R9+URZ], R4 ;  /* 0x00000004090075a7 */ /* 0x001064000800017f */
[----:B-1----:R-:W-:Y:S05]  /*7a90*/  @!P0 NANOSLEEP.SYNCS 0x989680 ;  /* 0x009896800000895d */ /* 0x002fea0003900000 */
[----:B------:R-:W1:Y:S02]  /*7aa0*/  @!P0 SYNCS.PHASECHK.TRANS64 P0, [R9+URZ], R4 ;  /* 0x00000004090085a7 */ /* 0x000e64000800007f */
[----:B-1----:R-:W-:Y:S05]  /*7ab0*/  @!P0 BRA `(.L_x_123) ;  /* 0xfffffffc00f08947 */ /* 0x002fea000383ffff */
[----:B------:R-:W-:Y:S05]  /*7ac0*/  BRA `(.L_x_166) ;  /* 0xffffffec00447947 */ /* 0x000fea000383ffff */
.L_x_124:
[----:B0-----:R0:W1:Y:S02]  /*7ad0*/  SYNCS.PHASECHK.TRANS64.TRYWAIT P0, [R6+URZ], R5 ;  /* 0x00000005060075a7 */ /* 0x001064000800017f */
[----:B-1----:R-:W-:Y:S05]  /*7ae0*/  @!P0 NANOSLEEP.SYNCS 0x989680 ;  /* 0x009896800000895d */ /* 0x002fea0003900000 */
[----:B------:R-:W1:Y:S02]  /*7af0*/  @!P0 SYNCS.PHASECHK.TRANS64 P0, [R6+URZ], R5 ;  /* 0x00000005060085a7 */ /* 0x000e64000800007f */
[----:B-1----:R-:W-:Y:S05]  /*7b00*/  @!P0 BRA `(.L_x_124) ;  /* 0xfffffffc00f08947 */ /* 0x002fea000383ffff */
[----:B------:R-:W-:Y:S05]  /*7b10*/  BRA `(.L_x_167) ;  /* 0xffffffec00547947 */ /* 0x000fea000383ffff */
.L_x_125:
[----:B0-----:R0:W1:Y:S02]  /*7b20*/  SYNCS.PHASECHK.TRANS64.TRYWAIT P0, [R9+URZ], R4 ;  /* 0x00000004090075a7 */ /* 0x001064000800017f */
[----:B-1----:R-:W-:Y:S05]  /*7b30*/  @!P0 NANOSLEEP.SYNCS 0x989680 ;  /* 0x009896800000895d */ /* 0x002fea0003900000 */
[----:B------:R-:W1:Y:S02]  /*7b40*/  @!P0 SYNCS.PHASECHK.TRANS64 P0, [R9+URZ], R4 ;  /* 0x00000004090085a7 */ /* 0x000e64000800007f */
[----:B-1----:R-:W-:Y:S05]  /*7b50*/  @!P0 BRA `(.L_x_125) ;  /* 0xfffffffc00f08947 */ /* 0x002fea000383ffff */
[----:B------:R-:W-:Y:S05]  /*7b60*/  BRA `(.L_x_168) ;  /* 0xffffffec00647947 */ /* 0x000fea000383ffff */
.L_x_126:
[----:B0-----:R0:W1:Y:S02]  /*7b70*/  SYNCS.PHASECHK.TRANS64.TRYWAIT P0, [R6+URZ], R5 ;  /* 0x00000005060075a7 */ /* 0x001064000800017f */
[----:B-1----:R-:W-:Y:S05]  /*7b80*/  @!P0 NANOSLEEP.SYNCS 0x989680 ;  /* 0x009896800000895d */ /* 0x002fea0003900000 */
[----:B------:R-:W1:Y:S02]  /*7b90*/  @!P0 SYNCS.PHASECHK.TRANS64 P0, [R6+URZ], R5 ;  /* 0x00000005060085a7 */ /* 0x000e64000800007f */
[----:B-1----:R-:W-:Y:S05]  /*7ba0*/  @!P0 BRA `(.L_x_126) ;  /* 0xfffffffc00f08947 */ /* 0x002fea000383ffff */
[----:B------:R-:W-:Y:S05]  /*7bb0*/  BRA `(.L_x_169) ;  /* 0xffffffec00747947 */ /* 0x000fea000383ffff */
.L_x_127:
[----:B0-----:R0:W1:Y:S02]  /*7bc0*/  SYNCS.PHASECHK.TRANS64.TRYWAIT P0, [R9+URZ], R4 ;  /* 0x00000004090075a7 */ /* 0x001064000800017f */
[----:B-1----:R-:W-:Y:S05]  /*7bd0*/  @!P0 NANOSLEEP.SYNCS 0x989680 ;  /* 0x009896800000895d */ /* 0x002fea0003900000 */
[----:B------:R-:W1:Y:S02]  /*7be0*/  @!P0 SYNCS.PHASECHK.TRANS64 P0, [R9+URZ], R4 ;  /* 0x00000004090085a7 */ /* 0x000e64000800007f */
[----:B-1----:R-:W-:Y:S05]  /*7bf0*/  @!P0 BRA `(.L_x_127) ;  /* 0xfffffffc00f08947 */ /* 0x002fea000383ffff */
[----:B------:R-:W-:Y:S05]  /*7c00*/  BRA `(.L_x_170) ;  /* 0xffffffec00847947 */ /* 0x000fea000383ffff */
.L_x_128:
[----:B0-----:R0:W1:Y:S02]  /*7c10*/  SYNCS.PHASECHK.TRANS64.TRYWAIT P0, [R6+URZ], R5 ;  /* 0x00000005060075a7 */ /* 0x001064000800017f */
[----:B-1----:R-:W-:Y:S05]  /*7c20*/  @!P0 NANOSLEEP.SYNCS 0x989680 ;  /* 0x009896800000895d */ /* 0x002fea0003900000 */
[----:B------:R-:W1:Y:S02]  /*7c30*/  @!P0 SYNCS.PHASECHK.TRANS64 P0, [R6+URZ], R5 ;  /* 0x00000005060085a7 */ /* 0x000e64000800007f */
[----:B-1----:R-:W-:Y:S05]  /*7c40*/  @!P0 BRA `(.L_x_128) ;  /* 0xfffffffc00f08947 */ /* 0x002fea000383ffff */
[----:B------:R-:W-:Y:S05]  /*7c50*/  BRA `(.L_x_171) ;  /* 0xffffffec00947947 */ /* 0x000fea000383ffff */
.L_x_129:
[----:B0-----:R0:W1:Y:S02]  /*7c60*/  SYNCS.PHASECHK.TRANS64.TRYWAIT P0, [R9+URZ], R4 ;  /* 0x00000004090075a7 */ /* 0x001064000800017f */
[----:B-1----:R-:W-:Y:S05]  /*7c70*/  @!P0 NANOSLEEP.SYNCS 0x989680 ;  /* 0x009896800000895d */ /* 0x002fea0003900000 */
[----:B------:R-:W1:Y:S02]  /*7c80*/  @!P0 SYNCS.PHASECHK.TRANS64 P0, [R9+URZ], R4 ;  /* 0x00000004090085a7 */ /* 0x000e64000800007f */
[----:B-1----:R-:W-:Y:S05]  /*7c90*/  @!P0 BRA `(.L_x_129) ;  /* 0xfffffffc00f08947 */ /* 0x002fea000383ffff */
[----:B------:R-:W-:Y:S05]  /*7ca0*/  BRA `(.L_x_172) ;  /* 0xffffffec00a47947 */ /* 0x000fea000383ffff */
.L_x_130:
[----:B0-----:R0:W1:Y:S02]  /*7cb0*/  SYNCS.PHASECHK.TRANS64.TRYWAIT P0, [R6+URZ], R5 ;  /* 0x00000005060075a7 */ /* 0x001064000800017f */
[----:B-1----:R-:W-:Y:S05]  /*7cc0*/  @!P0 NANOSLEEP.SYNCS 0x989680 ;  /* 0x009896800000895d */ /* 0x002fea0003900000 */
[----:B------:R-:W1:Y:S02]  /*7cd0*/  @!P0 SYNCS.PHASECHK.TRANS64 P0, [R6+URZ], R5 ;  /* 0x00000005060085a7 */ /* 0x000e64000800007f */
[----:B-1----:R-:W-:Y:S05]  /*7ce0*/  @!P0 BRA `(.L_x_130) ;  /* 0xfffffffc00f08947 */ /* 0x002fea000383ffff */
[----:B------:R-:W-:Y:S05]  /*7cf0*/  BRA `(.L_x_173) ;  /* 0xffffffec00b47947 */ /* 0x000fea000383ffff */
.L_x_131:
[----:B0-----:R0:W1:Y:S02]  /*7d00*/  SYNCS.PHASECHK.TRANS64.TRYWAIT P0, [R9+URZ], R4 ;  /* 0x00000004090075a7 */ /* 0x001064000800017f */
[----:B-1----:R-:W-:Y:S05]  /*7d10*/  @!P0 NANOSLEEP.SYNCS 0x989680 ;  /* 0x009896800000895d */ /* 0x002fea0003900000 */
[----:B------:R-:W1:Y:S02]  /*7d20*/  @!P0 SYNCS.PHASECHK.TRANS64 P0, [R9+URZ], R4 ;  /* 0x00000004090085a7 */ /* 0x000e64000800007f */
[----:B-1----:R-:W-:Y:S05]  /*7d30*/  @!P0 BRA `(.L_x_131) ;  /* 0xfffffffc00f08947 */ /* 0x002fea000383ffff */
[----:B------:R-:W-:Y:S05]  /*7d40*/  BRA `(.L_x_174) ;  /* 0xffffffec00c47947 */ /* 0x000fea000383ffff */
.L_x_132:
[----:B0-----:R0:W1:Y:S02]  /*7d50*/  SYNCS.PHASECHK.TRANS64.TRYWAIT P0, [R6+URZ], R5 ;  /* 0x00000005060075a7 */ /* 0x001064000800017f */
[----:B-1----:R-:W-:Y:S05]  /*7d60*/  @!P0 NANOSLEEP.SYNCS 0x989680 ;  /* 0x009896800000895d */ /* 0x002fea0003900000 */
[----:B------:R-:W1:Y:S02]  /*7d70*/  @!P0 SYNCS.PHASECHK.TRANS64 P0, [R6+URZ], R5 ;  /* 0x00000005060085a7 */ /* 0x000e64000800007f */
[----:B-1----:R-:W-:Y:S05]  /*7d80*/  @!P0 BRA `(.L_x_132) ;  /* 0xfffffffc00f08947 */ /* 0x002fea000383ffff */
[----:B------:R-:W-:Y:S05]  /*7d90*/  BRA `(.L_x_175) ;  /* 0xffffffec00d47947 */ /* 0x000fea000383ffff */
.L_x_133:
[----:B0-----:R0:W1:Y:S02]  /*7da0*/  SYNCS.PHASECHK.TRANS64.TRYWAIT P0, [R9+URZ], R4 ;  /* 0x00000004090075a7 */ /* 0x001064000800017f */
[----:B-1----:R-:W-:Y:S05]  /*7db0*/  @!P0 NANOSLEEP.SYNCS 0x989680 ;  /* 0x009896800000895d */ /* 0x002fea0003900000 */
[----:B------:R-:W1:Y:S02]  /*7dc0*/  @!P0 SYNCS.PHASECHK.TRANS64 P0, [R9+URZ], R4 ;  /* 0x00000004090085a7 */ /* 0x000e64000800007f */
[----:B-1----:R-:W-:Y:S05]  /*7dd0*/  @!P0 BRA `(.L_x_133) ;  /* 0xfffffffc00f08947 */ /* 0x002fea000383ffff */
[----:B------:R-:W-:Y:S05]  /*7de0*/  BRA `(.L_x_176) ;  /* 0xffffffec00e47947 */ /* 0x000fea000383ffff */
.L_x_134:
[----:B0-----:R0:W1:Y:S02]  /*7df0*/  SYNCS.PHASECHK.TRANS64.TRYWAIT P0, [R6+URZ], R5 ;  /* 0x00000005060075a7 */ /* 0x001064000800017f */
[----:B-1----:R-:W-:Y:S05]  /*7e00*/  @!P0 NANOSLEEP.SYNCS 0x989680 ;  /* 0x009896800000895d */ /* 0x002fea0003900000 */
[----:B------:R-:W1:Y:S02]  /*7e10*/  @!P0 SYNCS.PHASECHK.TRANS64 P0, [R6+URZ], R5 ;  /* 0x00000005060085a7 */ /* 0x000e64000800007f */
[----:B-1----:R-:W-:Y:S05]  /*7e20*/  @!P0 BRA `(.L_x_134) ;  /* 0xfffffffc00f08947 */ /* 0x002fea000383ffff */
[----:B------:R-:W-:Y:S05]  /*7e30*/  BRA `(.L_x_177) ;  /* 0xffffffec00f47947 */ /* 0x000fea000383ffff */
.L_x_135:
[----:B0-----:R0:W1:Y:S02]  /*7e40*/  SYNCS.PHASECHK.TRANS64.TRYWAIT P0, [R9+URZ], R4 ;  /* 0x00000004090075a7 */ /* 0x001064000800017f */
[----:B-1----:R-:W-:Y:S05]  /*7e50*/  @!P0 NANOSLEEP.SYNCS 0x989680 ;  /* 0x009896800000895d */ /* 0x002fea0003900000 */
[----:B------:R-:W1:Y:S02]  /*7e60*/  @!P0 SYNCS.PHASECHK.TRANS64 P0, [R9+URZ], R4 ;  /* 0x00000004090085a7 */ /* 0x000e64000800007f */
[----:B-1----:R-:W-:Y:S05]  /*7e70*/  @!P0 BRA `(.L_x_135) ;  /* 0xfffffffc00f08947 */ /* 0x002fea000383ffff */
[----:B------:R-:W-:Y:S05]  /*7e80*/  BRA `(.L_x_178) ;  /* 0xfffffff000047947 */ /* 0x000fea000383ffff */
.L_x_136:
[----:B0-----:R0:W1:Y:S02]  /*7e90*/  SYNCS.PHASECHK.TRANS64.TRYWAIT P0, [R6+URZ], R5 ;  /* 0x00000005060075a7 */ /* 0x001064000800017f */
[----:B-1----:R-:W-:Y:S05]  /*7ea0*/  @!P0 NANOSLEEP.SYNCS 0x989680 ;  /* 0x009896800000895d */ /* 0x002fea0003900000 */
[----:B------:R-:W1:Y:S02]  /*7eb0*/  @!P0 SYNCS.PHASECHK.TRANS64 P0, [R6+URZ], R5 ;  /* 0x00000005060085a7 */ /* 0x000e64000800007f */
[----:B-1----:R-:W-:Y:S05]  /*7ec0*/  @!P0 BRA `(.L_x_136) ;  /* 0xfffffffc00f08947 */ /* 0x002fea000383ffff */
[----:B------:R-:W-:Y:S05]  /*7ed0*/  BRA `(.L_x_179) ;  /* 0xfffffff000147947 */ /* 0x000fea000383ffff */
.L_x_137:
[----:B0-----:R0:W1:Y:S02]  /*7ee0*/  SYNCS.PHASECHK.TRANS64.TRYWAIT P0, [R9+URZ], R4 ;  /* 0x00000004090075a7 */ /* 0x001064000800017f */
[----:B-1----:R-:W-:Y:S05]  /*7ef0*/  @!P0 NANOSLEEP.SYNCS 0x989680 ;  /* 0x009896800000895d */ /* 0x002fea0003900000 */
[----:B------:R-:W1:Y:S02]  /*7f00*/  @!P0 SYNCS.PHASECHK.TRANS64 P0, [R9+URZ], R4 ;  /* 0x00000004090085a7 */ /* 0x000e64000800007f */
[----:B-1----:R-:W-:Y:S05]  /*7f10*/  @!P0 BRA `(.L_x_137) ;  /* 0xfffffffc00f08947 */ /* 0x002fea000383ffff */
[----:B------:R-:W-:Y:S05]  /*7f20*/  BRA `(.L_x_180) ;  /* 0xfffffff000247947 */ /* 0x000fea000383ffff */
.L_x_138:
[----:B0-----:R0:W1:Y:S02]  /*7f30*/  SYNCS.PHASECHK.TRANS64.TRYWAIT P0, [R6+URZ], R5 ;  /* 0x00000005060075a7 */ /* 0x001064000800017f */
[----:B-1----:R-:W-:Y:S05]  /*7f40*/  @!P0 NANOSLEEP.SYNCS 0x989680 ;  /* 0x009896800000895d */ /* 0x002fea0003900000 */
[----:B------:R-:W1:Y:S02]  /*7f50*/  @!P0 SYNCS.PHASECHK.TRANS64 P0, [R6+URZ], R5 ;  /* 0x00000005060085a7 */ /* 0x000e64000800007f */
[----:B-1----:R-:W-:Y:S05]  /*7f60*/  @!P0 BRA `(.L_x_138) ;  /* 0xfffffffc00f08947 */ /* 0x002fea000383ffff */
[----:B------:R-:W-:Y:S05]  /*7f70*/  BRA `(.L_x_181) ;  /* 0xfffffff000347947 */ /* 0x000fea000383ffff */
.L_x_139:
[----:B0-----:R0:W1:Y:S02]  /*7f80*/  SYNCS.PHASECHK.TRANS64.TRYWAIT P0, [R9+URZ], R4 ;  /* 0x00000004090075a7 */ /* 0x001064000800017f */
[----:B-1----:R-:W-:Y:S05]  /*7f90*/  @!P0 NANOSLEEP.SYNCS 0x989680 ;  /* 0x009896800000895d */ /* 0x002fea0003900000 */
[----:B------:R-:W1:Y:S02]  /*7fa0*/  @!P0 SYNCS.PHASECHK.TRANS64 P0, [R9+URZ], R4 ;  /* 0x00000004090085a7 */ /* 0x000e64000800007f */
[----:B-1----:R-:W-:Y:S05]  /*7fb0*/  @!P0 BRA `(.L_x_139) ;  /* 0xfffffffc00f08947 */ /* 0x002fea000383ffff */
[----:B------:R-:W-:Y:S05]  /*7fc0*/  BRA `(.L_x_182) ;  /* 0xfffffff000447947 */ /* 0x000fea000383ffff */
.L_x_140:
[----:B0-----:R0:W1:Y:S02]  /*7fd0*/  SYNCS.PHASECHK.TRANS64.TRYWAIT P0, [R6+URZ], R5 ;  /* 0x00000005060075a7 */ /* 0x001064000800017f */
[----:B-1----:R-:W-:Y:S05]  /*7fe0*/  @!P0 NANOSLEEP.SYNCS 0x989680 ;  /* 0x009896800000895d */ /* 0x002fea0003900000 */
[----:B------:R-:W1:Y:S02]  /*7ff0*/  @!P0 SYNCS.PHASECHK.TRANS64 P0, [R6+URZ], R5 ;  /* 0x00000005060085a7 */ /* 0x000e64000800007f */
[----:B-1----:R-:W-:Y:S05]  /*8000*/  @!P0 BRA `(.L_x_140) ;  /* 0xfffffffc00f08947 */ /* 0x002fea000383ffff */
[----:B------:R-:W-:Y:S05]  /*8010*/  BRA `(.L_x_183) ;  /* 0xfffffff000547947 */ /* 0x000fea000383ffff */
.L_x_141:
[----:B0-----:R0:W1:Y:S02]  /*8020*/  SYNCS.PHASECHK.TRANS64.TRYWAIT P0, [R9+URZ], R4 ;  /* 0x00000004090075a7 */ /* 0x001064000800017f */
[----:B-1----:R-:W-:Y:S05]  /*8030*/  @!P0 NANOSLEEP.SYNCS 0x989680 ;  /* 0x009896800000895d */ /* 0x002fea0003900000 */
[----:B------:R-:W1:Y:S02]  /*8040*/  @!P0 SYNCS.PHASECHK.TRANS64 P0, [R9+URZ], R4 ;  /* 0x00000004090085a7 */ /* 0x000e64000800007f */
[----:B-1----:R-:W-:Y:S05]  /*8050*/  @!P0 BRA `(.L_x_141) ;  /* 0xfffffffc00f08947 */ /* 0x002fea000383ffff */
[----:B------:R-:W-:Y:S05]  /*8060*/  BRA `(.L_x_184) ;  /* 0xfffffff000647947 */ /* 0x000fea000383ffff */
.L_x_142:
[----:B0-----:R0:W1:Y:S02]  /*8070*/  SYNCS.PHASECHK.TRANS64.TRYWAIT P0, [R6+URZ], R5 ;  /* 0x00000005060075a7 */ /* 0x001064000800017f */
[----:B-1----:R-:W-:Y:S05]  /*8080*/  @!P0 NANOSLEEP.SYNCS 0x989680 ;  /* 0x009896800000895d */ /* 0x002fea0003900000 */
[----:B------:R-:W1:Y:S02]  /*8090*/  @!P0 SYNCS.PHASECHK.TRANS64 P0, [R6+URZ], R5 ;  /* 0x00000005060085a7 */ /* 0x000e64000800007f */
[----:B-1----:R-:W-:Y:S05]  /*80a0*/  @!P0 BRA `(.L_x_142) ;  /* 0xfffffffc00f08947 */ /* 0x002fea000383ffff */
[----:B------:R-:W-:Y:S05]  /*80b0*/  BRA `(.L_x_185) ;  /* 0xfffffff000747947 */ /* 0x000fea000383ffff */
.L_x_143:
[----:B0-----:R0:W1:Y:S02]  /*80c0*/  SYNCS.PHASECHK.TRANS64.TRYWAIT P0, [R9+URZ], R4 ;  /* 0x00000004090075a7 */ /* 0x001064000800017f */
[----:B-1----:R-:W-:Y:S05]  /*80d0*/  @!P0 NANOSLEEP.SYNCS 0x989680 ;  /* 0x009896800000895d */ /* 0x002fea0003900000 */
[----:B------:R-:W1:Y:S02]  /*80e0*/  @!P0 SYNCS.PHASECHK.TRANS64 P0, [R9+URZ], R4 ;  /* 0x00000004090085a7 */ /* 0x000e64000800007f */
[----:B-1----:R-:W-:Y:S05]  /*80f0*/  @!P0 BRA `(.L_x_143) ;  /* 0xfffffffc00f08947 */ /* 0x002fea000383ffff */
[----:B------:R-:W-:Y:S05]  /*8100*/  BRA `(.L_x_186) ;  /* 0xfffffff000847947 */ /* 0x000fea000383ffff */
.L_x_144:
[----:B0-----:R0:W1:Y:S02]  /*8110*/  SYNCS.PHASECHK.TRANS64.TRYWAIT P0, [R6+URZ], R5 ;  /* 0x00000005060075a7 */ /* 0x001064000800017f */
[----:B-1----:R-:W-:Y:S05]  /*8120*/  @!P0 NANOSLEEP.SYNCS 0x989680 ;  /* 0x009896800000895d */ /* 0x002fea0003900000 */
[----:B------:R-:W1:Y:S02]  /*8130*/  @!P0 SYNCS.PHASECHK.TRANS64 P0, [R6+URZ], R5 ;  /* 0x00000005060085a7 */ /* 0x000e64000800007f */
[----:B-1----:R-:W-:Y:S05]  /*8140*/  @!P0 BRA `(.L_x_144) ;  /* 0xfffffffc00f08947 */ /* 0x002fea000383ffff */
[----:B------:R-:W-:Y:S05]  /*8150*/  BRA `(.L_x_187) ;  /* 0xfffffff000947947 */ /* 0x000fea000383ffff */
.L_x_145:
[----:B0-----:R0:W1:Y:S02]  /*8160*/  SYNCS.PHASECHK.TRANS64.TRYWAIT P0, [R9+URZ], R4 ;  /* 0x00000004090075a7 */ /* 0x001064000800017f */
[----:B-1----:R-:W-:Y:S05]  /*8170*/  @!P0 NANOSLEEP.SYNCS 0x989680 ;  /* 0x009896800000895d */ /* 0x002fea0003900000 */
[----:B------:R-:W1:Y:S02]  /*8180*/  @!P0 SYNCS.PHASECHK.TRANS64 P0, [R9+URZ], R4 ;  /* 0x00000004090085a7 */ /* 0x000e64000800007f */
[----:B-1----:R-:W-:Y:S05]  /*8190*/  @!P0 BRA `(.L_x_145) ;  /* 0xfffffffc00f08947 */ /* 0x002fea000383ffff */
[----:B------:R-:W-:Y:S05]  /*81a0*/  BRA `(.L_x_188) ;  /* 0xfffffff000a47947 */ /* 0x000fea000383ffff */
.L_x_146:
[----:B0-----:R0:W1:Y:S02]  /*81b0*/  SYNCS.PHASECHK.TRANS64.TRYWAIT P0, [R6+URZ], R5 ;  /* 0x00000005060075a7 */ /* 0x001064000800017f */
[----:B-1----:R-:W-:Y:S05]  /*81c0*/  @!P0 NANOSLEEP.SYNCS 0x989680 ;  /* 0x009896800000895d */ /* 0x002fea0003900000 */
[----:B------:R-:W1:Y:S02]  /*81d0*/  @!P0 SYNCS.PHASECHK.TRANS64 P0, [R6+URZ], R5 ;  /* 0x00000005060085a7 */ /* 0x000e64000800007f */
[----:B-1----:R-:W-:Y:S05]  /*81e0*/  @!P0 BRA `(.L_x_146) ;  /* 0xfffffffc00f08947 */ /* 0x002fea000383ffff */
[----:B------:R-:W-:Y:S05]  /*81f0*/  BRA `(.L_x_189) ;  /* 0xfffffff000ac7947 */ /* 0x000fea000383ffff */
.L_x_190:
[----:B------:R-:W-:-:S00]  /*8200*/  BRA `(.L_x_190) ;  /* 0xfffffffc00fc7947 */ /* 0x000fc0000383ffff */
[----:B------:R-:W-:-:S00]  /*8210*/  NOP ;  /* 0x0000000000007918 */ /* 0x000fc00000000000 */
        /* <DEDUP_REMOVED lines=14> */
.L_x_191:


//--------------------- .nv.shared._ZN7cutlass13device_kernelINS_4gemm6kernel13GemmUniversalIN4cute5tupleIJiiiiEEENS1_10collective13CollectiveMmaINS1_43MainloopSm90TmaGmmaWarpSpecializedSparseFP8ILi34ENS5_IJNS4_1CILi1EEESB_SB_EEENS1_32KernelTmaWarpSpecializedPingpongEEENS5_IJNSA_ILi64EEESF_SF_EEENS_12float_e4m3_tENS5_IJNS4_6LayoutINS5_IJiNS5_IJNSA_ILi2EEEiEEEiEEENS5_IJlNS5_IJSB_SJ_EEElEEEEENSI_INS5_IJNS5_IJSF_iEEESP_iEEENS5_IJNS5_IJSF_NSA_ILi4096EEEEEENS5_IJSB_lEEElEEEEEEEESH_NS5_IJlSB_lEEENS4_8TiledMMAINS4_8MMA_AtomIJNS4_4SM904GMMA6SPARSE31GMMA_64x64x64_F32E4M3E4M3_SS_TNILNS11_7ScaleInE1ELS14_1ELNS11_9SparseSelE0EEEEEENSI_ISC_NS5_IJNSA_ILi0EEES18_S18_EEEEENS5_IJNS4_10UnderscoreES1B_S1B_EEEEENS4_13SM90_TMA_LOADENS4_14ComposedLayoutINS4_7SwizzleILi1ELi4ELi3EEENS4_25smem_sparse_ptr_flag_bitsILi2ELi8EEENSI_INS5_IJNS5_IJSB_NSA_ILi8EEEEEENS5_IJSJ_NSA_ILi32EEEEEEEEENS5_IJNS5_IJS18_SF_EEESM_EEEEEEEvNS4_8identityES1E_NS1F_INS1G_ILi2ELi4ELi3EEENS4_18smem_ptr_flag_bitsILi8EEENSI_INS5_IJS1K_SF_EEENS5_IJSF_SB_EEEEEEEvS1T_EENS_8epilogue10collective6detail29Sm90TmaWarpSpecializedAdapterINS23_15DefaultEpilogueIfNS5_IJSB_llEEES27_NS22_6thread17LinearCombinationIfLi1EffLNS28_9ScaleType4KindE0ELNS_15FloatRoundStyleE2EfEENS1_15EpilogueDefaultEEEEEvvEEEEvNT_6ParamsE --------------------------
	.section	.nv.shared._ZN7cutlass13device_kernelINS_4gemm6kernel13GemmUniversalIN4cute5tupleIJiiiiEEENS1_10collective13CollectiveMmaINS1_43MainloopSm90TmaGmmaWarpSpecializedSparseFP8ILi34ENS5_IJNS4_1CILi1EEESB_SB_EEENS1_32KernelTmaWarpSpecializedPingpongEEENS5_IJNSA_ILi64EEESF_SF_EEENS_12float_e4m3_tENS5_IJNS4_6LayoutINS5_IJiNS5_IJNSA_ILi2EEEiEEEiEEENS5_IJlNS5_IJSB_SJ_EEElEEEEENSI_INS5_IJNS5_IJSF_iEEESP_iEEENS5_IJNS5_IJSF_NSA_ILi4096EEEEEENS5_IJSB_lEEElEEEEEEEESH_NS5_IJlSB_lEEENS4_8TiledMMAINS4_8MMA_AtomIJNS4_4SM904GMMA6SPARSE31GMMA_64x64x64_F32E4M3E4M3_SS_TNILNS11_7ScaleInE1ELS14_1ELNS11_9SparseSelE0EEEEEENSI_ISC_NS5_IJNSA_ILi0EEES18_S18_EEEEENS5_IJNS4_10UnderscoreES1B_S1B_EEEEENS4_13SM90_TMA_LOADENS4_14ComposedLayoutINS4_7SwizzleILi1ELi4ELi3EEENS4_25smem_sparse_ptr_flag_bitsILi2ELi8EEENSI_INS5_IJNS5_IJSB_NSA_ILi8EEEEEENS5_IJSJ_NSA_ILi32EEEEEEEEENS5_IJNS5_IJS18_SF_EEESM_EEEEEEEvNS4_8identityES1E_NS1F_INS1G_ILi2ELi4ELi3EEENS4_18smem_ptr_flag_bitsILi8EEENSI_INS5_IJS1K_SF_EEENS5_IJSF_SB_EEEEEEEvS1T_EENS_8epilogue10collective6detail29Sm90TmaWarpSpecializedAdapterINS23_15DefaultEpilogueIfNS5_IJSB_llEEES27_NS22_6thread17LinearCombinationIfLi1EffLNS28_9ScaleType4KindE0ELNS_15FloatRoundStyleE2EfEENS1_15EpilogueDefaultEEEEEvvEEEEvNT_6ParamsE,"aw",@nobits
	.sectionflags	@""
	.align	16
	.zero		1024


//--------------------- .nv.shared.reserved.0     --------------------------
	.section	.nv.shared.reserved.0,"aw",@nobits
	.weak		__nv_reservedSMEM_offset_0_alias
	.size		__nv_reservedSMEM_offset_0_alias, 0, 0
	.other		__nv_reservedSMEM_offset_0_alias,@"STO_CUDA_RESERVED_SHARED STV_DEFAULT"
__nv_reservedSMEM_offset_0_alias:
	.zero		0


//--------------------- .nv.global                --------------------------
	.section	.nv.global,"aw",@nobits
.nv.global:
	.type		_ZN39_INTERNAL_4dd26ca9_4_k_cu_d654bf05_27834cute1_E,@object
	.size		_ZN39_INTERNAL_4dd26ca9_4_k_cu_d654bf05_27834cute1_E,(_ZN39_INTERNAL_4dd26ca9_4_k_cu_d654bf05_27834cuda3std3__45__cpo6cbeginE - _ZN39_INTERNAL_4dd26ca9_4_k_cu_d654bf05_27834cute1_E)
_ZN39_INTERNAL_4dd26ca9_4_k_cu_d654bf05_27834cute1_E:
	.zero		1
	.type		_ZN39_INTERNAL_4dd26ca9_4_k_cu_d654bf05_27834cuda3std3__45__cpo6cbeginE,@object
	.size		_ZN39_INTERNAL_4dd26ca9_4_k_cu_d654bf05_27834cuda3std3__45__cpo6cbeginE,(_ZN39_INTERNAL_4dd26ca9_4_k_cu_d654bf05_27834cuda3std3__48in_placeE - _ZN39_INTERNAL_4dd26ca9_4_k_cu_d654bf05_27834cuda3std3__45__cpo6cbeginE)
_ZN39_INTERNAL_4dd26ca9_4_k_cu_d654bf05_27834cuda3std3__45__cpo6cbeginE:
	.zero		1
	.type		_ZN39_INTERNAL_4dd26ca9_4_k_cu_d654bf05_27834cuda3std3__48in_placeE,@object
	.size		_ZN39_INTERNAL_4dd26ca9_4_k_cu_d654bf05_27834cuda3std3__48in_placeE,(_ZN39_INTERNAL_4dd26ca9_4_k_cu_d654bf05_27834cuda3std6ranges3__45__cpo9iter_moveE - _ZN39_INTERNAL_4dd26ca9_4_k_cu_d654bf05_27834cuda3std3__48in_placeE)
_ZN39_INTERNAL_4dd26ca9_4_k_cu_d654bf05_27834cuda3std3__48in_placeE:
	.zero		1
	.type		_ZN39_INTERNAL_4dd26ca9_4_k_cu_d654bf05_27834cuda3std6ranges3__45__cpo9iter_moveE,@object
	.size		_ZN39_INTERNAL_4dd26ca9_4_k_cu_d654bf05_27834cuda3std6ranges3__45__cpo9iter_moveE,(_ZN39_INTERNAL_4dd26ca9_4_k_cu_d654bf05_27834cuda3std3__45__cpo5beginE - _ZN39_INTERNAL_4dd26ca9_4_k_cu_d654bf05_27834cuda3std6ranges3__45__cpo9iter_moveE)
_ZN39_INTERNAL_4dd26ca9_4_k_cu_d654bf05_27834cuda3std6ranges3__45__cpo9iter_moveE:
	.zero		1
	.type		_ZN39_INTERNAL_4dd26ca9_4_k_cu_d654bf05_27834cuda3std3__45__cpo5beginE,@object
	.size		_ZN39_INTERNAL_4dd26ca9_4_k_cu_d654bf05_27834cuda3std3__45__cpo5beginE,(_ZN39_INTERNAL_4dd26ca9_4_k_cu_d654bf05_27834cuda3std3__441_GLOBAL__N__4dd26ca9_4_k_cu_d654bf05_27836ignoreE - _ZN39_INTERNAL_4dd26ca9_4_k_cu_d654bf05_27834cuda3std3__45__cpo5beginE)
_ZN39_INTERNAL_4dd26ca9_4_k_cu_d654bf05_27834cuda3std3__45__cpo5beginE:
	.zero		1
	.type		_ZN39_INTERNAL_4dd26ca9_4_k_cu_d654bf05_27834cuda3std3__441_GLOBAL__N__4dd26ca9_4_k_cu_d654bf05_27836ignoreE,@object
	.size		_ZN39_INTERNAL_4dd26ca9_4_k_cu_d654bf05_27834cuda3std3__441_GLOBAL__N__4dd26ca9_4_k_cu_d654bf05_27836ignoreE,(_ZN39_INTERNAL_4dd26ca9_4_k_cu_d654bf05_27834cute7productE - _ZN39_INTERNAL_4dd26ca9_4_k_cu_d654bf05_27834cuda3std3__441_GLOBAL__N__4dd26ca9_4_k_cu_d654bf05_27836ignoreE)
_ZN39_INTERNAL_4dd26ca9_4_k_cu_d654bf05_27834cuda3std3__441_GLOBAL__N__4dd26ca9_4_k_cu_d654bf05_27836ignoreE:
	.zero		1
	.type		_ZN39_INTERNAL_4dd26ca9_4_k_cu_d654bf05_27834cute7productE,@object
	.size		_ZN39_INTERNAL_4dd26ca9_4_k_cu_d654bf05_27834cute7productE,(_ZN39_INTERNAL_4dd26ca9_4_k_cu_d654bf05_27834cuda3std3__45__cpo3endE - _ZN39_INTERNAL_4dd26ca9_4_k_cu_d654bf05_27834cute7productE)
_ZN39_INTERNAL_4dd26ca9_4_k_cu_d654bf05_27834cute7productE:
	.zero		1
	.type		_ZN39_INTERNAL_4dd26ca9_4_k_cu_d654bf05_27834cuda3std3__45__cpo3endE,@object
	.size		_ZN39_INTERNAL_4dd26ca9_4_k_cu_d654bf05_27834cuda3std3__45__cpo3endE,(_ZN39_INTERNAL_4dd26ca9_4_k_cu_d654bf05_27834cuda3std3__419piecewise_constructE - _ZN39_INTERNAL_4dd26ca9_4_k_cu_d654bf05_27834cuda3std3__45__cpo3endE)
_ZN39_INTERNAL_4dd26ca9_4_k_cu_d654bf05_27834cuda3std3__45__cpo3endE:
	.zero		1
	.type		_ZN39_INTERNAL_4dd26ca9_4_k_cu_d654bf05_27834cuda3std3__419piecewise_constructE,@object
	.size		_ZN39_INTERNAL_4dd26ca9_4_k_cu_d654bf05_27834cuda3std3__419piecewise_constructE,(_ZN39_INTERNAL_4dd26ca9_4_k_cu_d654bf05_27834cuda3std3__45__cpo4cendE - _ZN39_INTERNAL_4dd26ca9_4_k_cu_d654bf05_27834cuda3std3__419piecewise_constructE)
_ZN39_INTERNAL_4dd26ca9_4_k_cu_d654bf05_27834cuda3std3__419piecewise_constructE:
	.zero		1
	.type		_ZN39_INTERNAL_4dd26ca9_4_k_cu_d654bf05_27834cuda3std3__45__cpo4cendE,@object
	.size		_ZN39_INTERNAL_4dd26ca9_4_k_cu_d654bf05_27834cuda3std3__45__cpo4cendE,(_ZN39_INTERNAL_4dd26ca9_4_k_cu_d654bf05_27834cuda3std6ranges3__45__cpo4swapE - _ZN39_INTERNAL_4dd26ca9_4_k_cu_d654bf05_27834cuda3std3__45__cpo4cendE)
_ZN39_INTERNAL_4dd26ca9_4_k_cu_d654bf05_27834cuda3std3__45__cpo4cendE:
	.zero		1
	.type		_ZN39_INTERNAL_4dd26ca9_4_k_cu_d654bf05_27834cuda3std6ranges3__45__cpo4swapE,@object
	.size		_ZN39_INTERNAL_4dd26ca9_4_k_cu_d654bf05_27834cuda3std6ranges3__45__cpo4swapE,(.L_7 - _ZN39_INTERNAL_4dd26ca9_4_k_cu_d654bf05_27834cuda3std6ranges3__45__cpo4swapE)
_ZN39_INTERNAL_4dd26ca9_4_k_cu_d654bf05_27834cuda3std6ranges3__45__cpo4swapE:
	.zero		1
.L_7:


//--------------------- .nv.constant0._ZN7cutlass13device_kernelINS_4gemm6kernel13GemmUniversalIN4cute5tupleIJiiiiEEENS1_10collective13CollectiveMmaINS1_43MainloopSm90TmaGmmaWarpSpecializedSparseFP8ILi34ENS5_IJNS4_1CILi1EEESB_SB_EEENS1_32KernelTmaWarpSpecializedPingpongEEENS5_IJNSA_ILi64EEESF_SF_EEENS_12float_e4m3_tENS5_IJNS4_6LayoutINS5_IJiNS5_IJNSA_ILi2EEEiEEEiEEENS5_IJlNS5_IJSB_SJ_EEElEEEEENSI_INS5_IJNS5_IJSF_iEEESP_iEEENS5_IJNS5_IJSF_NSA_ILi4096EEEEEENS5_IJSB_lEEElEEEEEEEESH_NS5_IJlSB_lEEENS4_8TiledMMAINS4_8MMA_AtomIJNS4_4SM904GMMA6SPARSE31GMMA_64x64x64_F32E4M3E4M3_SS_TNILNS11_7ScaleInE1ELS14_1ELNS11_9SparseSelE0EEEEEENSI_ISC_NS5_IJNSA_ILi0EEES18_S18_EEEEENS5_IJNS4_10UnderscoreES1B_S1B_EEEEENS4_13SM90_TMA_LOADENS4_14ComposedLayoutINS4_7SwizzleILi1ELi4ELi3EEENS4_25smem_sparse_ptr_flag_bitsILi2ELi8EEENSI_INS5_IJNS5_IJSB_NSA_ILi8EEEEEENS5_IJSJ_NSA_ILi32EEEEEEEEENS5_IJNS5_IJS18_SF_EEESM_EEEEEEEvNS4_8identityES1E_NS1F_INS1G_ILi2ELi4ELi3EEENS4_18smem_ptr_flag_bitsILi8EEENSI_INS5_IJS1K_SF_EEENS5_IJSF_SB_EEEEEEEvS1T_EENS_8epilogue10collective6detail29Sm90TmaWarpSpecializedAdapterINS23_15DefaultEpilogueIfNS5_IJSB_llEEES27_NS22_6thread17LinearCombinationIfLi1EffLNS28_9ScaleType4KindE0ELNS_15FloatRoundStyleE2EfEENS1_15EpilogueDefaultEEEEEvvEEEEvNT_6ParamsE --------------------------
	.section	.nv.constant0._ZN7cutlass13device_kernelINS_4gemm6kernel13GemmUniversalIN4cute5tupleIJiiiiEEENS1_10collective13CollectiveMmaINS1_43MainloopSm90TmaGmmaWarpSpecializedSparseFP8ILi34ENS5_IJNS4_1CILi1EEESB_SB_EEENS1_32KernelTmaWarpSpecializedPingpongEEENS5_IJNSA_ILi64EEESF_SF_EEENS_12float_e4m3_tENS5_IJNS4_6LayoutINS5_IJiNS5_IJNSA_ILi2EEEiEEEiEEENS5_IJlNS5_IJSB_SJ_EEElEEEEENSI_INS5_IJNS5_IJSF_iEEESP_iEEENS5_IJNS5_IJSF_NSA_ILi4096EEEEEENS5_IJSB_lEEElEEEEEEEESH_NS5_IJlSB_lEEENS4_8TiledMMAINS4_8MMA_AtomIJNS4_4SM904GMMA6SPARSE31GMMA_64x64x64_F32E4M3E4M3_SS_TNILNS11_7ScaleInE1ELS14_1ELNS11_9SparseSelE0EEEEEENSI_ISC_NS5_IJNSA_ILi0EEES18_S18_EEEEENS5_IJNS4_10UnderscoreES1B_S1B_EEEEENS4_13SM90_TMA_LOADENS4_14ComposedLayoutINS4_7SwizzleILi1ELi4ELi3EEENS4_25smem_sparse_ptr_flag_bitsILi2ELi8EEENSI_INS5_IJNS5_IJSB_NSA_ILi8EEEEEENS5_IJSJ_NSA_ILi32EEEEEEEEENS5_IJNS5_IJS18_SF_EEESM_EEEEEEEvNS4_8identityES1E_NS1F_INS1G_ILi2ELi4ELi3EEENS4_18smem_ptr_flag_bitsILi8EEENSI_INS5_IJS1K_SF_EEENS5_IJSF_SB_EEEEEEEvS1T_EENS_8epilogue10collective6detail29Sm90TmaWarpSpecializedAdapterINS23_15DefaultEpilogueIfNS5_IJSB_llEEES27_NS22_6thread17LinearCombinationIfLi1EffLNS28_9ScaleType4KindE0ELNS_15FloatRoundStyleE2EfEENS1_15EpilogueDefaultEEEEEvvEEEEvNT_6ParamsE,"a",@progbits
	.sectionflags	@""
	.align	4
.nv.constant0._ZN7cutlass13device_kernelINS_4gemm6kernel13GemmUniversalIN4cute5tupleIJiiiiEEENS1_10collective13CollectiveMmaINS1_43MainloopSm90TmaGmmaWarpSpecializedSparseFP8ILi34ENS5_IJNS4_1CILi1EEESB_SB_EEENS1_32KernelTmaWarpSpecializedPingpongEEENS5_IJNSA_ILi64EEESF_SF_EEENS_12float_e4m3_tENS5_IJNS4_6LayoutINS5_IJiNS5_IJNSA_ILi2EEEiEEEiEEENS5_IJlNS5_IJSB_SJ_EEElEEEEENSI_INS5_IJNS5_IJSF_iEEESP_iEEENS5_IJNS5_IJSF_NSA_ILi4096EEEEEENS5_IJSB_lEEElEEEEEEEESH_NS5_IJlSB_lEEENS4_8TiledMMAINS4_8MMA_AtomIJNS4_4SM904GMMA6SPARSE31GMMA_64x64x64_F32E4M3E4M3_SS_TNILNS11_7ScaleInE1ELS14_1ELNS11_9SparseSelE0EEEEEENSI_ISC_NS5_IJNSA_ILi0EEES18_S18_EEEEENS5_IJNS4_10UnderscoreES1B_S1B_EEEEENS4_13SM90_TMA_LOADENS4_14ComposedLayoutINS4_7SwizzleILi1ELi4ELi3EEENS4_25smem_sparse_ptr_flag_bitsILi2ELi8EEENSI_INS5_IJNS5_IJSB_NSA_ILi8EEEEEENS5_IJSJ_NSA_ILi32EEEEEEEEENS5_IJNS5_IJS18_SF_EEESM_EEEEEEEvNS4_8identityES1E_NS1F_INS1G_ILi2ELi4ELi3EEENS4_18smem_ptr_flag_bitsILi8EEENSI_INS5_IJS1K_SF_EEENS5_IJSF_SB_EEEEEEEvS1T_EENS_8epilogue10collective6detail29Sm90TmaWarpSpecializedAdapterINS23_15DefaultEpilogueIfNS5_IJSB_llEEES27_NS22_6thread17LinearCombinationIfLi1EffLNS28_9ScaleType4KindE0ELNS_15FloatRoundStyleE2EfEENS1_15EpilogueDefaultEEEEEvvEEEEvNT_6ParamsE:
	.zero		1920


//--------------------- SYMBOLS --------------------------

	.type		.nv.reservedSmem.offset0,@object
	.size		.nv.reservedSmem.offset0,0x4
